//
// Generated by NVIDIA NVVM Compiler
//
// Compiler Build ID: CL-36424714
// Cuda compilation tools, release 13.0, V13.0.88
// Based on NVVM 20.0.0
//

.version 9.0
.target sm_100
.address_size 64

	// .globl	_Z17attention_forwardPfS_S_S_S_ii

.visible .entry _Z17attention_forwardPfS_S_S_S_ii(
	.param .u64 .ptr .align 1 _Z17attention_forwardPfS_S_S_S_ii_param_0,
	.param .u64 .ptr .align 1 _Z17attention_forwardPfS_S_S_S_ii_param_1,
	.param .u64 .ptr .align 1 _Z17attention_forwardPfS_S_S_S_ii_param_2,
	.param .u64 .ptr .align 1 _Z17attention_forwardPfS_S_S_S_ii_param_3,
	.param .u64 .ptr .align 1 _Z17attention_forwardPfS_S_S_S_ii_param_4,
	.param .u32 _Z17attention_forwardPfS_S_S_S_ii_param_5,
	.param .u32 _Z17attention_forwardPfS_S_S_S_ii_param_6
)
{
	.reg .pred 	%p<49>;
	.reg .b32 	%r<181>;
	.reg .b32 	%f<548>;
	.reg .b64 	%rd<180>;

	ld.param.u64 	%rd38, [_Z17attention_forwardPfS_S_S_S_ii_param_0];
	ld.param.u64 	%rd39, [_Z17attention_forwardPfS_S_S_S_ii_param_1];
	ld.param.u64 	%rd40, [_Z17attention_forwardPfS_S_S_S_ii_param_2];
	ld.param.u64 	%rd41, [_Z17attention_forwardPfS_S_S_S_ii_param_3];
	ld.param.u64 	%rd42, [_Z17attention_forwardPfS_S_S_S_ii_param_4];
	ld.param.u32 	%r84, [_Z17attention_forwardPfS_S_S_S_ii_param_5];
	ld.param.u32 	%r83, [_Z17attention_forwardPfS_S_S_S_ii_param_6];
	cvta.to.global.u64 	%rd1, %rd39;
	cvta.to.global.u64 	%rd2, %rd38;
	cvta.to.global.u64 	%rd3, %rd42;
	cvta.to.global.u64 	%rd4, %rd40;
	cvta.to.global.u64 	%rd5, %rd41;
	mov.u32 	%r85, %tid.y;
	mov.u32 	%r86, %ctaid.y;
	mov.u32 	%r87, %ntid.y;
	mad.lo.s32 	%r1, %r86, %r87, %r85;
	mov.u32 	%r88, %tid.x;
	mov.u32 	%r89, %ctaid.x;
	mov.u32 	%r90, %ntid.x;
	mad.lo.s32 	%r2, %r89, %r90, %r88;
	setp.ge.s32 	%p1, %r1, %r84;
	setp.ge.s32 	%p2, %r2, %r83;
	or.pred  	%p3, %p1, %p2;
	@%p3 bra 	$L__BB0_65;
	setp.lt.s32 	%p4, %r83, 1;
	mov.f32 	%f522, 0f00000000;
	@%p4 bra 	$L__BB0_14;
	mul.lo.s32 	%r3, %r83, %r1;
	mul.lo.s32 	%r4, %r83, %r2;
	add.s32 	%r92, %r83, -1;
	and.b32  	%r5, %r83, 15;
	setp.lt.u32 	%p5, %r92, 15;
	mov.f32 	%f522, 0f00000000;
	mov.b32 	%r157, 0;
	@%p5 bra 	$L__BB0_5;
	and.b32  	%r157, %r83, 2147483632;
	neg.s32 	%r155, %r157;
	mul.wide.u32 	%rd43, %r3, 4;
	add.s64 	%rd44, %rd43, %rd2;
	add.s64 	%rd170, %rd44, 32;
	add.s64 	%rd7, %rd1, 32;
	mov.f32 	%f522, 0f00000000;
	mov.u32 	%r154, %r4;
$L__BB0_4:
	.pragma "nounroll";
	mul.wide.s32 	%rd45, %r154, 4;
	add.s64 	%rd46, %rd7, %rd45;
	ld.global.f32 	%f55, [%rd170+-32];
	ld.global.f32 	%f56, [%rd46+-32];
	fma.rn.f32 	%f57, %f55, %f56, %f522;
	ld.global.f32 	%f58, [%rd170+-28];
	ld.global.f32 	%f59, [%rd46+-28];
	fma.rn.f32 	%f60, %f58, %f59, %f57;
	ld.global.f32 	%f61, [%rd170+-24];
	ld.global.f32 	%f62, [%rd46+-24];
	fma.rn.f32 	%f63, %f61, %f62, %f60;
	ld.global.f32 	%f64, [%rd170+-20];
	ld.global.f32 	%f65, [%rd46+-20];
	fma.rn.f32 	%f66, %f64, %f65, %f63;
	ld.global.f32 	%f67, [%rd170+-16];
	ld.global.f32 	%f68, [%rd46+-16];
	fma.rn.f32 	%f69, %f67, %f68, %f66;
	ld.global.f32 	%f70, [%rd170+-12];
	ld.global.f32 	%f71, [%rd46+-12];
	fma.rn.f32 	%f72, %f70, %f71, %f69;
	ld.global.f32 	%f73, [%rd170+-8];
	ld.global.f32 	%f74, [%rd46+-8];
	fma.rn.f32 	%f75, %f73, %f74, %f72;
	ld.global.f32 	%f76, [%rd170+-4];
	ld.global.f32 	%f77, [%rd46+-4];
	fma.rn.f32 	%f78, %f76, %f77, %f75;
	ld.global.f32 	%f79, [%rd170];
	ld.global.f32 	%f80, [%rd46];
	fma.rn.f32 	%f81, %f79, %f80, %f78;
	ld.global.f32 	%f82, [%rd170+4];
	ld.global.f32 	%f83, [%rd46+4];
	fma.rn.f32 	%f84, %f82, %f83, %f81;
	ld.global.f32 	%f85, [%rd170+8];
	ld.global.f32 	%f86, [%rd46+8];
	fma.rn.f32 	%f87, %f85, %f86, %f84;
	ld.global.f32 	%f88, [%rd170+12];
	ld.global.f32 	%f89, [%rd46+12];
	fma.rn.f32 	%f90, %f88, %f89, %f87;
	ld.global.f32 	%f91, [%rd170+16];
	ld.global.f32 	%f92, [%rd46+16];
	fma.rn.f32 	%f93, %f91, %f92, %f90;
	ld.global.f32 	%f94, [%rd170+20];
	ld.global.f32 	%f95, [%rd46+20];
	fma.rn.f32 	%f96, %f94, %f95, %f93;
	ld.global.f32 	%f97, [%rd170+24];
	ld.global.f32 	%f98, [%rd46+24];
	fma.rn.f32 	%f99, %f97, %f98, %f96;
	ld.global.f32 	%f100, [%rd170+28];
	ld.global.f32 	%f101, [%rd46+28];
	fma.rn.f32 	%f522, %f100, %f101, %f99;
	add.s32 	%r155, %r155, 16;
	add.s64 	%rd170, %rd170, 64;
	add.s32 	%r154, %r154, 16;
	setp.ne.s32 	%p6, %r155, 0;
	@%p6 bra 	$L__BB0_4;
$L__BB0_5:
	setp.eq.s32 	%p7, %r5, 0;
	@%p7 bra 	$L__BB0_14;
	and.b32  	%r13, %r83, 7;
	setp.lt.u32 	%p8, %r5, 8;
	@%p8 bra 	$L__BB0_8;
	add.s32 	%r93, %r157, %r3;
	mul.wide.u32 	%rd47, %r93, 4;
	add.s64 	%rd48, %rd2, %rd47;
	ld.global.f32 	%f103, [%rd48];
	add.s32 	%r94, %r157, %r4;
	mul.wide.s32 	%rd49, %r94, 4;
	add.s64 	%rd50, %rd1, %rd49;
	ld.global.f32 	%f104, [%rd50];
	fma.rn.f32 	%f105, %f103, %f104, %f522;
	cvt.u64.u32 	%rd51, %r3;
	cvt.u64.u32 	%rd52, %r157;
	add.s64 	%rd53, %rd52, %rd51;
	shl.b64 	%rd54, %rd53, 2;
	add.s64 	%rd55, %rd2, %rd54;
	ld.global.f32 	%f106, [%rd55+4];
	ld.global.f32 	%f107, [%rd50+4];
	fma.rn.f32 	%f108, %f106, %f107, %f105;
	ld.global.f32 	%f109, [%rd55+8];
	ld.global.f32 	%f110, [%rd50+8];
	fma.rn.f32 	%f111, %f109, %f110, %f108;
	ld.global.f32 	%f112, [%rd55+12];
	ld.global.f32 	%f113, [%rd50+12];
	fma.rn.f32 	%f114, %f112, %f113, %f111;
	ld.global.f32 	%f115, [%rd55+16];
	ld.global.f32 	%f116, [%rd50+16];
	fma.rn.f32 	%f117, %f115, %f116, %f114;
	ld.global.f32 	%f118, [%rd55+20];
	ld.global.f32 	%f119, [%rd50+20];
	fma.rn.f32 	%f120, %f118, %f119, %f117;
	ld.global.f32 	%f121, [%rd55+24];
	ld.global.f32 	%f122, [%rd50+24];
	fma.rn.f32 	%f123, %f121, %f122, %f120;
	ld.global.f32 	%f124, [%rd55+28];
	ld.global.f32 	%f125, [%rd50+28];
	fma.rn.f32 	%f522, %f124, %f125, %f123;
	add.s32 	%r157, %r157, 8;
$L__BB0_8:
	setp.eq.s32 	%p9, %r13, 0;
	@%p9 bra 	$L__BB0_14;
	and.b32  	%r16, %r83, 3;
	setp.lt.u32 	%p10, %r13, 4;
	@%p10 bra 	$L__BB0_11;
	add.s32 	%r95, %r157, %r3;
	mul.wide.u32 	%rd56, %r95, 4;
	add.s64 	%rd57, %rd2, %rd56;
	ld.global.f32 	%f127, [%rd57];
	add.s32 	%r96, %r157, %r4;
	mul.wide.s32 	%rd58, %r96, 4;
	add.s64 	%rd59, %rd1, %rd58;
	ld.global.f32 	%f128, [%rd59];
	fma.rn.f32 	%f129, %f127, %f128, %f522;
	cvt.u64.u32 	%rd60, %r3;
	cvt.u64.u32 	%rd61, %r157;
	add.s64 	%rd62, %rd61, %rd60;
	shl.b64 	%rd63, %rd62, 2;
	add.s64 	%rd64, %rd2, %rd63;
	ld.global.f32 	%f130, [%rd64+4];
	ld.global.f32 	%f131, [%rd59+4];
	fma.rn.f32 	%f132, %f130, %f131, %f129;
	ld.global.f32 	%f133, [%rd64+8];
	ld.global.f32 	%f134, [%rd59+8];
	fma.rn.f32 	%f135, %f133, %f134, %f132;
	ld.global.f32 	%f136, [%rd64+12];
	ld.global.f32 	%f137, [%rd59+12];
	fma.rn.f32 	%f522, %f136, %f137, %f135;
	add.s32 	%r157, %r157, 4;
$L__BB0_11:
	setp.eq.s32 	%p11, %r16, 0;
	@%p11 bra 	$L__BB0_14;
	add.s32 	%r160, %r157, %r4;
	add.s32 	%r97, %r157, %r3;
	mul.wide.u32 	%rd65, %r97, 4;
	add.s64 	%rd171, %rd2, %rd65;
	neg.s32 	%r159, %r16;
$L__BB0_13:
	.pragma "nounroll";
	mul.wide.s32 	%rd66, %r160, 4;
	add.s64 	%rd67, %rd1, %rd66;
	ld.global.f32 	%f138, [%rd171];
	ld.global.f32 	%f139, [%rd67];
	fma.rn.f32 	%f522, %f138, %f139, %f522;
	add.s32 	%r160, %r160, 1;
	add.s64 	%rd171, %rd171, 4;
	add.s32 	%r159, %r159, 1;
	setp.ne.s32 	%p12, %r159, 0;
	@%p12 bra 	$L__BB0_13;
$L__BB0_14:
	setp.lt.s32 	%p13, %r83, 1;
	cvt.rn.f32.s32 	%f141, %r83;
	sqrt.rn.f32 	%f142, %f141;
	rcp.rn.f32 	%f143, %f142;
	mul.f32 	%f144, %f143, %f522;
	mul.lo.s32 	%r25, %r83, %r1;
	add.s32 	%r98, %r25, %r2;
	mul.wide.s32 	%rd68, %r98, 4;
	add.s64 	%rd13, %rd5, %rd68;
	st.global.f32 	[%rd13], %f144;
	bar.sync 	0;
	mov.f32 	%f531, 0fF149F2CA;
	@%p13 bra 	$L__BB0_27;
	add.s32 	%r100, %r83, -1;
	and.b32  	%r26, %r83, 15;
	setp.lt.u32 	%p14, %r100, 15;
	mov.f32 	%f531, 0fF149F2CA;
	mov.b32 	%r163, 0;
	@%p14 bra 	$L__BB0_18;
	and.b32  	%r163, %r83, 2147483632;
	neg.s32 	%r161, %r163;
	mul.wide.u32 	%rd69, %r25, 4;
	add.s64 	%rd70, %rd69, %rd5;
	add.s64 	%rd172, %rd70, 32;
	mov.f32 	%f531, 0fF149F2CA;
$L__BB0_17:
	.pragma "nounroll";
	ld.global.f32 	%f148, [%rd172+-32];
	max.f32 	%f149, %f531, %f148;
	ld.global.f32 	%f150, [%rd172+-28];
	max.f32 	%f151, %f149, %f150;
	ld.global.f32 	%f152, [%rd172+-24];
	max.f32 	%f153, %f151, %f152;
	ld.global.f32 	%f154, [%rd172+-20];
	max.f32 	%f155, %f153, %f154;
	ld.global.f32 	%f156, [%rd172+-16];
	max.f32 	%f157, %f155, %f156;
	ld.global.f32 	%f158, [%rd172+-12];
	max.f32 	%f159, %f157, %f158;
	ld.global.f32 	%f160, [%rd172+-8];
	max.f32 	%f161, %f159, %f160;
	ld.global.f32 	%f162, [%rd172+-4];
	max.f32 	%f163, %f161, %f162;
	ld.global.f32 	%f164, [%rd172];
	max.f32 	%f165, %f163, %f164;
	ld.global.f32 	%f166, [%rd172+4];
	max.f32 	%f167, %f165, %f166;
	ld.global.f32 	%f168, [%rd172+8];
	max.f32 	%f169, %f167, %f168;
	ld.global.f32 	%f170, [%rd172+12];
	max.f32 	%f171, %f169, %f170;
	ld.global.f32 	%f172, [%rd172+16];
	max.f32 	%f173, %f171, %f172;
	ld.global.f32 	%f174, [%rd172+20];
	max.f32 	%f175, %f173, %f174;
	ld.global.f32 	%f176, [%rd172+24];
	max.f32 	%f177, %f175, %f176;
	ld.global.f32 	%f178, [%rd172+28];
	max.f32 	%f531, %f177, %f178;
	add.s32 	%r161, %r161, 16;
	add.s64 	%rd172, %rd172, 64;
	setp.ne.s32 	%p15, %r161, 0;
	@%p15 bra 	$L__BB0_17;
$L__BB0_18:
	setp.eq.s32 	%p16, %r26, 0;
	@%p16 bra 	$L__BB0_27;
	and.b32  	%r32, %r83, 7;
	setp.lt.u32 	%p17, %r26, 8;
	@%p17 bra 	$L__BB0_21;
	add.s32 	%r101, %r163, %r25;
	mul.wide.u32 	%rd71, %r101, 4;
	add.s64 	%rd72, %rd5, %rd71;
	ld.global.f32 	%f180, [%rd72];
	max.f32 	%f181, %f531, %f180;
	cvt.u64.u32 	%rd73, %r25;
	cvt.u64.u32 	%rd74, %r163;
	add.s64 	%rd75, %rd74, %rd73;
	shl.b64 	%rd76, %rd75, 2;
	add.s64 	%rd77, %rd5, %rd76;
	ld.global.f32 	%f182, [%rd77+4];
	max.f32 	%f183, %f181, %f182;
	ld.global.f32 	%f184, [%rd77+8];
	max.f32 	%f185, %f183, %f184;
	ld.global.f32 	%f186, [%rd77+12];
	max.f32 	%f187, %f185, %f186;
	ld.global.f32 	%f188, [%rd77+16];
	max.f32 	%f189, %f187, %f188;
	ld.global.f32 	%f190, [%rd77+20];
	max.f32 	%f191, %f189, %f190;
	ld.global.f32 	%f192, [%rd77+24];
	max.f32 	%f193, %f191, %f192;
	ld.global.f32 	%f194, [%rd77+28];
	max.f32 	%f531, %f193, %f194;
	add.s32 	%r163, %r163, 8;
$L__BB0_21:
	setp.eq.s32 	%p18, %r32, 0;
	@%p18 bra 	$L__BB0_27;
	and.b32  	%r35, %r83, 3;
	setp.lt.u32 	%p19, %r32, 4;
	@%p19 bra 	$L__BB0_24;
	add.s32 	%r102, %r163, %r25;
	mul.wide.u32 	%rd78, %r102, 4;
	add.s64 	%rd79, %rd5, %rd78;
	ld.global.f32 	%f196, [%rd79];
	max.f32 	%f197, %f531, %f196;
	cvt.u64.u32 	%rd80, %r25;
	cvt.u64.u32 	%rd81, %r163;
	add.s64 	%rd82, %rd81, %rd80;
	shl.b64 	%rd83, %rd82, 2;
	add.s64 	%rd84, %rd5, %rd83;
	ld.global.f32 	%f198, [%rd84+4];
	max.f32 	%f199, %f197, %f198;
	ld.global.f32 	%f200, [%rd84+8];
	max.f32 	%f201, %f199, %f200;
	ld.global.f32 	%f202, [%rd84+12];
	max.f32 	%f531, %f201, %f202;
	add.s32 	%r163, %r163, 4;
$L__BB0_24:
	setp.eq.s32 	%p20, %r35, 0;
	@%p20 bra 	$L__BB0_27;
	add.s32 	%r103, %r163, %r25;
	mul.wide.u32 	%rd85, %r103, 4;
	add.s64 	%rd173, %rd5, %rd85;
	neg.s32 	%r165, %r35;
$L__BB0_26:
	.pragma "nounroll";
	ld.global.f32 	%f203, [%rd173];
	max.f32 	%f531, %f531, %f203;
	add.s64 	%rd173, %rd173, 4;
	add.s32 	%r165, %r165, 1;
	setp.ne.s32 	%p21, %r165, 0;
	@%p21 bra 	$L__BB0_26;
$L__BB0_27:
	setp.lt.s32 	%p22, %r83, 1;
	bar.sync 	0;
	mov.f32 	%f539, 0f00000000;
	@%p22 bra 	$L__BB0_39;
	add.s32 	%r105, %r83, -1;
	and.b32  	%r41, %r83, 7;
	setp.lt.u32 	%p23, %r105, 7;
	mov.f32 	%f539, 0f00000000;
	mov.b32 	%r168, 0;
	@%p23 bra 	$L__BB0_31;
	and.b32  	%r168, %r83, 2147483640;
	neg.s32 	%r166, %r168;
	mul.wide.u32 	%rd86, %r25, 4;
	add.s64 	%rd87, %rd86, 16;
	add.s64 	%rd175, %rd3, %rd87;
	add.s64 	%rd174, %rd5, %rd87;
	mov.f32 	%f539, 0f00000000;
$L__BB0_30:
	.pragma "nounroll";
	ld.global.f32 	%f208, [%rd174+-16];
	sub.f32 	%f209, %f208, %f531;
	fma.rn.f32 	%f210, %f209, 0f3BBB989D, 0f3F000000;
	cvt.sat.f32.f32 	%f211, %f210;
	mov.f32 	%f212, 0f4B400001;
	mov.f32 	%f213, 0f437C0000;
	fma.rm.f32 	%f214, %f211, %f213, %f212;
	add.f32 	%f215, %f214, 0fCB40007F;
	neg.f32 	%f216, %f215;
	fma.rn.f32 	%f217, %f209, 0f3FB8AA3B, %f216;
	fma.rn.f32 	%f218, %f209, 0f32A57060, %f217;
	mov.b32 	%r106, %f214;
	shl.b32 	%r107, %r106, 23;
	mov.b32 	%f219, %r107;
	ex2.approx.ftz.f32 	%f220, %f218;
	mul.f32 	%f221, %f220, %f219;
	st.global.f32 	[%rd175+-16], %f221;
	add.f32 	%f222, %f539, %f221;
	ld.global.f32 	%f223, [%rd174+-12];
	sub.f32 	%f224, %f223, %f531;
	fma.rn.f32 	%f225, %f224, 0f3BBB989D, 0f3F000000;
	cvt.sat.f32.f32 	%f226, %f225;
	fma.rm.f32 	%f227, %f226, %f213, %f212;
	add.f32 	%f228, %f227, 0fCB40007F;
	neg.f32 	%f229, %f228;
	fma.rn.f32 	%f230, %f224, 0f3FB8AA3B, %f229;
	fma.rn.f32 	%f231, %f224, 0f32A57060, %f230;
	mov.b32 	%r108, %f227;
	shl.b32 	%r109, %r108, 23;
	mov.b32 	%f232, %r109;
	ex2.approx.ftz.f32 	%f233, %f231;
	mul.f32 	%f234, %f233, %f232;
	st.global.f32 	[%rd175+-12], %f234;
	add.f32 	%f235, %f222, %f234;
	ld.global.f32 	%f236, [%rd174+-8];
	sub.f32 	%f237, %f236, %f531;
	fma.rn.f32 	%f238, %f237, 0f3BBB989D, 0f3F000000;
	cvt.sat.f32.f32 	%f239, %f238;
	fma.rm.f32 	%f240, %f239, %f213, %f212;
	add.f32 	%f241, %f240, 0fCB40007F;
	neg.f32 	%f242, %f241;
	fma.rn.f32 	%f243, %f237, 0f3FB8AA3B, %f242;
	fma.rn.f32 	%f244, %f237, 0f32A57060, %f243;
	mov.b32 	%r110, %f240;
	shl.b32 	%r111, %r110, 23;
	mov.b32 	%f245, %r111;
	ex2.approx.ftz.f32 	%f246, %f244;
	mul.f32 	%f247, %f246, %f245;
	st.global.f32 	[%rd175+-8], %f247;
	add.f32 	%f248, %f235, %f247;
	ld.global.f32 	%f249, [%rd174+-4];
	sub.f32 	%f250, %f249, %f531;
	fma.rn.f32 	%f251, %f250, 0f3BBB989D, 0f3F000000;
	cvt.sat.f32.f32 	%f252, %f251;
	fma.rm.f32 	%f253, %f252, %f213, %f212;
	add.f32 	%f254, %f253, 0fCB40007F;
	neg.f32 	%f255, %f254;
	fma.rn.f32 	%f256, %f250, 0f3FB8AA3B, %f255;
	fma.rn.f32 	%f257, %f250, 0f32A57060, %f256;
	mov.b32 	%r112, %f253;
	shl.b32 	%r113, %r112, 23;
	mov.b32 	%f258, %r113;
	ex2.approx.ftz.f32 	%f259, %f257;
	mul.f32 	%f260, %f259, %f258;
	st.global.f32 	[%rd175+-4], %f260;
	add.f32 	%f261, %f248, %f260;
	ld.global.f32 	%f262, [%rd174];
	sub.f32 	%f263, %f262, %f531;
	fma.rn.f32 	%f264, %f263, 0f3BBB989D, 0f3F000000;
	cvt.sat.f32.f32 	%f265, %f264;
	fma.rm.f32 	%f266, %f265, %f213, %f212;
	add.f32 	%f267, %f266, 0fCB40007F;
	neg.f32 	%f268, %f267;
	fma.rn.f32 	%f269, %f263, 0f3FB8AA3B, %f268;
	fma.rn.f32 	%f270, %f263, 0f32A57060, %f269;
	mov.b32 	%r114, %f266;
	shl.b32 	%r115, %r114, 23;
	mov.b32 	%f271, %r115;
	ex2.approx.ftz.f32 	%f272, %f270;
	mul.f32 	%f273, %f272, %f271;
	st.global.f32 	[%rd175], %f273;
	add.f32 	%f274, %f261, %f273;
	ld.global.f32 	%f275, [%rd174+4];
	sub.f32 	%f276, %f275, %f531;
	fma.rn.f32 	%f277, %f276, 0f3BBB989D, 0f3F000000;
	cvt.sat.f32.f32 	%f278, %f277;
	fma.rm.f32 	%f279, %f278, %f213, %f212;
	add.f32 	%f280, %f279, 0fCB40007F;
	neg.f32 	%f281, %f280;
	fma.rn.f32 	%f282, %f276, 0f3FB8AA3B, %f281;
	fma.rn.f32 	%f283, %f276, 0f32A57060, %f282;
	mov.b32 	%r116, %f279;
	shl.b32 	%r117, %r116, 23;
	mov.b32 	%f284, %r117;
	ex2.approx.ftz.f32 	%f285, %f283;
	mul.f32 	%f286, %f285, %f284;
	st.global.f32 	[%rd175+4], %f286;
	add.f32 	%f287, %f274, %f286;
	ld.global.f32 	%f288, [%rd174+8];
	sub.f32 	%f289, %f288, %f531;
	fma.rn.f32 	%f290, %f289, 0f3BBB989D, 0f3F000000;
	cvt.sat.f32.f32 	%f291, %f290;
	fma.rm.f32 	%f292, %f291, %f213, %f212;
	add.f32 	%f293, %f292, 0fCB40007F;
	neg.f32 	%f294, %f293;
	fma.rn.f32 	%f295, %f289, 0f3FB8AA3B, %f294;
	fma.rn.f32 	%f296, %f289, 0f32A57060, %f295;
	mov.b32 	%r118, %f292;
	shl.b32 	%r119, %r118, 23;
	mov.b32 	%f297, %r119;
	ex2.approx.ftz.f32 	%f298, %f296;
	mul.f32 	%f299, %f298, %f297;
	st.global.f32 	[%rd175+8], %f299;
	add.f32 	%f300, %f287, %f299;
	ld.global.f32 	%f301, [%rd174+12];
	sub.f32 	%f302, %f301, %f531;
	fma.rn.f32 	%f303, %f302, 0f3BBB989D, 0f3F000000;
	cvt.sat.f32.f32 	%f304, %f303;
	fma.rm.f32 	%f305, %f304, %f213, %f212;
	add.f32 	%f306, %f305, 0fCB40007F;
	neg.f32 	%f307, %f306;
	fma.rn.f32 	%f308, %f302, 0f3FB8AA3B, %f307;
	fma.rn.f32 	%f309, %f302, 0f32A57060, %f308;
	mov.b32 	%r120, %f305;
	shl.b32 	%r121, %r120, 23;
	mov.b32 	%f310, %r121;
	ex2.approx.ftz.f32 	%f311, %f309;
	mul.f32 	%f312, %f311, %f310;
	st.global.f32 	[%rd175+12], %f312;
	add.f32 	%f539, %f300, %f312;
	add.s32 	%r166, %r166, 8;
	add.s64 	%rd175, %rd175, 32;
	add.s64 	%rd174, %rd174, 32;
	setp.ne.s32 	%p24, %r166, 0;
	@%p24 bra 	$L__BB0_30;
$L__BB0_31:
	setp.eq.s32 	%p25, %r41, 0;
	@%p25 bra 	$L__BB0_39;
	and.b32  	%r47, %r83, 3;
	setp.lt.u32 	%p26, %r41, 4;
	@%p26 bra 	$L__BB0_34;
	add.s32 	%r122, %r168, %r25;
	mul.wide.u32 	%rd88, %r122, 4;
	add.s64 	%rd89, %rd5, %rd88;
	ld.global.f32 	%f314, [%rd89];
	sub.f32 	%f315, %f314, %f531;
	fma.rn.f32 	%f316, %f315, 0f3BBB989D, 0f3F000000;
	cvt.sat.f32.f32 	%f317, %f316;
	mov.f32 	%f318, 0f4B400001;
	mov.f32 	%f319, 0f437C0000;
	fma.rm.f32 	%f320, %f317, %f319, %f318;
	add.f32 	%f321, %f320, 0fCB40007F;
	neg.f32 	%f322, %f321;
	fma.rn.f32 	%f323, %f315, 0f3FB8AA3B, %f322;
	fma.rn.f32 	%f324, %f315, 0f32A57060, %f323;
	mov.b32 	%r123, %f320;
	shl.b32 	%r124, %r123, 23;
	mov.b32 	%f325, %r124;
	ex2.approx.ftz.f32 	%f326, %f324;
	mul.f32 	%f327, %f326, %f325;
	add.s64 	%rd90, %rd3, %rd88;
	st.global.f32 	[%rd90], %f327;
	add.f32 	%f328, %f539, %f327;
	cvt.u64.u32 	%rd91, %r25;
	cvt.u64.u32 	%rd92, %r168;
	add.s64 	%rd93, %rd92, %rd91;
	shl.b64 	%rd94, %rd93, 2;
	add.s64 	%rd95, %rd5, %rd94;
	ld.global.f32 	%f329, [%rd95+4];
	sub.f32 	%f330, %f329, %f531;
	fma.rn.f32 	%f331, %f330, 0f3BBB989D, 0f3F000000;
	cvt.sat.f32.f32 	%f332, %f331;
	fma.rm.f32 	%f333, %f332, %f319, %f318;
	add.f32 	%f334, %f333, 0fCB40007F;
	neg.f32 	%f335, %f334;
	fma.rn.f32 	%f336, %f330, 0f3FB8AA3B, %f335;
	fma.rn.f32 	%f337, %f330, 0f32A57060, %f336;
	mov.b32 	%r125, %f333;
	shl.b32 	%r126, %r125, 23;
	mov.b32 	%f338, %r126;
	ex2.approx.ftz.f32 	%f339, %f337;
	mul.f32 	%f340, %f339, %f338;
	add.s64 	%rd96, %rd3, %rd94;
	st.global.f32 	[%rd96+4], %f340;
	add.f32 	%f341, %f328, %f340;
	ld.global.f32 	%f342, [%rd95+8];
	sub.f32 	%f343, %f342, %f531;
	fma.rn.f32 	%f344, %f343, 0f3BBB989D, 0f3F000000;
	cvt.sat.f32.f32 	%f345, %f344;
	fma.rm.f32 	%f346, %f345, %f319, %f318;
	add.f32 	%f347, %f346, 0fCB40007F;
	neg.f32 	%f348, %f347;
	fma.rn.f32 	%f349, %f343, 0f3FB8AA3B, %f348;
	fma.rn.f32 	%f350, %f343, 0f32A57060, %f349;
	mov.b32 	%r127, %f346;
	shl.b32 	%r128, %r127, 23;
	mov.b32 	%f351, %r128;
	ex2.approx.ftz.f32 	%f352, %f350;
	mul.f32 	%f353, %f352, %f351;
	st.global.f32 	[%rd96+8], %f353;
	add.f32 	%f354, %f341, %f353;
	ld.global.f32 	%f355, [%rd95+12];
	sub.f32 	%f356, %f355, %f531;
	fma.rn.f32 	%f357, %f356, 0f3BBB989D, 0f3F000000;
	cvt.sat.f32.f32 	%f358, %f357;
	fma.rm.f32 	%f359, %f358, %f319, %f318;
	add.f32 	%f360, %f359, 0fCB40007F;
	neg.f32 	%f361, %f360;
	fma.rn.f32 	%f362, %f356, 0f3FB8AA3B, %f361;
	fma.rn.f32 	%f363, %f356, 0f32A57060, %f362;
	mov.b32 	%r129, %f359;
	shl.b32 	%r130, %r129, 23;
	mov.b32 	%f364, %r130;
	ex2.approx.ftz.f32 	%f365, %f363;
	mul.f32 	%f366, %f365, %f364;
	st.global.f32 	[%rd96+12], %f366;
	add.f32 	%f539, %f354, %f366;
	add.s32 	%r168, %r168, 4;
$L__BB0_34:
	setp.eq.s32 	%p27, %r47, 0;
	@%p27 bra 	$L__BB0_39;
	setp.eq.s32 	%p28, %r47, 1;
	@%p28 bra 	$L__BB0_37;
	add.s32 	%r131, %r168, %r25;
	mul.wide.u32 	%rd97, %r131, 4;
	add.s64 	%rd98, %rd5, %rd97;
	ld.global.f32 	%f368, [%rd98];
	sub.f32 	%f369, %f368, %f531;
	fma.rn.f32 	%f370, %f369, 0f3BBB989D, 0f3F000000;
	cvt.sat.f32.f32 	%f371, %f370;
	mov.f32 	%f372, 0f4B400001;
	mov.f32 	%f373, 0f437C0000;
	fma.rm.f32 	%f374, %f371, %f373, %f372;
	add.f32 	%f375, %f374, 0fCB40007F;
	neg.f32 	%f376, %f375;
	fma.rn.f32 	%f377, %f369, 0f3FB8AA3B, %f376;
	fma.rn.f32 	%f378, %f369, 0f32A57060, %f377;
	mov.b32 	%r132, %f374;
	shl.b32 	%r133, %r132, 23;
	mov.b32 	%f379, %r133;
	ex2.approx.ftz.f32 	%f380, %f378;
	mul.f32 	%f381, %f380, %f379;
	add.s64 	%rd99, %rd3, %rd97;
	st.global.f32 	[%rd99], %f381;
	add.f32 	%f382, %f539, %f381;
	cvt.u64.u32 	%rd100, %r25;
	cvt.u64.u32 	%rd101, %r168;
	add.s64 	%rd102, %rd101, %rd100;
	shl.b64 	%rd103, %rd102, 2;
	add.s64 	%rd104, %rd5, %rd103;
	ld.global.f32 	%f383, [%rd104+4];
	sub.f32 	%f384, %f383, %f531;
	fma.rn.f32 	%f385, %f384, 0f3BBB989D, 0f3F000000;
	cvt.sat.f32.f32 	%f386, %f385;
	fma.rm.f32 	%f387, %f386, %f373, %f372;
	add.f32 	%f388, %f387, 0fCB40007F;
	neg.f32 	%f389, %f388;
	fma.rn.f32 	%f390, %f384, 0f3FB8AA3B, %f389;
	fma.rn.f32 	%f391, %f384, 0f32A57060, %f390;
	mov.b32 	%r134, %f387;
	shl.b32 	%r135, %r134, 23;
	mov.b32 	%f392, %r135;
	ex2.approx.ftz.f32 	%f393, %f391;
	mul.f32 	%f394, %f393, %f392;
	add.s64 	%rd105, %rd3, %rd103;
	st.global.f32 	[%rd105+4], %f394;
	add.f32 	%f539, %f382, %f394;
	add.s32 	%r168, %r168, 2;
$L__BB0_37:
	and.b32  	%r136, %r83, 1;
	setp.eq.b32 	%p29, %r136, 1;
	not.pred 	%p30, %p29;
	@%p30 bra 	$L__BB0_39;
	add.s32 	%r137, %r168, %r25;
	mul.wide.u32 	%rd106, %r137, 4;
	add.s64 	%rd107, %rd5, %rd106;
	ld.global.f32 	%f395, [%rd107];
	sub.f32 	%f396, %f395, %f531;
	fma.rn.f32 	%f397, %f396, 0f3BBB989D, 0f3F000000;
	cvt.sat.f32.f32 	%f398, %f397;
	mov.f32 	%f399, 0f4B400001;
	mov.f32 	%f400, 0f437C0000;
	fma.rm.f32 	%f401, %f398, %f400, %f399;
	add.f32 	%f402, %f401, 0fCB40007F;
	neg.f32 	%f403, %f402;
	fma.rn.f32 	%f404, %f396, 0f3FB8AA3B, %f403;
	fma.rn.f32 	%f405, %f396, 0f32A57060, %f404;
	mov.b32 	%r138, %f401;
	shl.b32 	%r139, %r138, 23;
	mov.b32 	%f406, %r139;
	ex2.approx.ftz.f32 	%f407, %f405;
	mul.f32 	%f408, %f407, %f406;
	add.s64 	%rd108, %rd3, %rd106;
	st.global.f32 	[%rd108], %f408;
	add.f32 	%f539, %f539, %f408;
$L__BB0_39:
	setp.lt.s32 	%p31, %r83, 1;
	bar.sync 	0;
	@%p31 bra 	$L__BB0_52;
	add.s32 	%r141, %r83, -1;
	and.b32  	%r52, %r83, 15;
	setp.lt.u32 	%p32, %r141, 15;
	mov.b32 	%r172, 0;
	@%p32 bra 	$L__BB0_43;
	and.b32  	%r172, %r83, 2147483632;
	neg.s32 	%r170, %r172;
	mul.wide.u32 	%rd109, %r25, 4;
	add.s64 	%rd110, %rd109, 32;
	add.s64 	%rd177, %rd5, %rd110;
	add.s64 	%rd176, %rd3, %rd110;
$L__BB0_42:
	.pragma "nounroll";
	ld.global.f32 	%f409, [%rd176+-32];
	div.rn.f32 	%f410, %f409, %f539;
	st.global.f32 	[%rd177+-32], %f410;
	ld.global.f32 	%f411, [%rd176+-28];
	div.rn.f32 	%f412, %f411, %f539;
	st.global.f32 	[%rd177+-28], %f412;
	ld.global.f32 	%f413, [%rd176+-24];
	div.rn.f32 	%f414, %f413, %f539;
	st.global.f32 	[%rd177+-24], %f414;
	ld.global.f32 	%f415, [%rd176+-20];
	div.rn.f32 	%f416, %f415, %f539;
	st.global.f32 	[%rd177+-20], %f416;
	ld.global.f32 	%f417, [%rd176+-16];
	div.rn.f32 	%f418, %f417, %f539;
	st.global.f32 	[%rd177+-16], %f418;
	ld.global.f32 	%f419, [%rd176+-12];
	div.rn.f32 	%f420, %f419, %f539;
	st.global.f32 	[%rd177+-12], %f420;
	ld.global.f32 	%f421, [%rd176+-8];
	div.rn.f32 	%f422, %f421, %f539;
	st.global.f32 	[%rd177+-8], %f422;
	ld.global.f32 	%f423, [%rd176+-4];
	div.rn.f32 	%f424, %f423, %f539;
	st.global.f32 	[%rd177+-4], %f424;
	ld.global.f32 	%f425, [%rd176];
	div.rn.f32 	%f426, %f425, %f539;
	st.global.f32 	[%rd177], %f426;
	ld.global.f32 	%f427, [%rd176+4];
	div.rn.f32 	%f428, %f427, %f539;
	st.global.f32 	[%rd177+4], %f428;
	ld.global.f32 	%f429, [%rd176+8];
	div.rn.f32 	%f430, %f429, %f539;
	st.global.f32 	[%rd177+8], %f430;
	ld.global.f32 	%f431, [%rd176+12];
	div.rn.f32 	%f432, %f431, %f539;
	st.global.f32 	[%rd177+12], %f432;
	ld.global.f32 	%f433, [%rd176+16];
	div.rn.f32 	%f434, %f433, %f539;
	st.global.f32 	[%rd177+16], %f434;
	ld.global.f32 	%f435, [%rd176+20];
	div.rn.f32 	%f436, %f435, %f539;
	st.global.f32 	[%rd177+20], %f436;
	ld.global.f32 	%f437, [%rd176+24];
	div.rn.f32 	%f438, %f437, %f539;
	st.global.f32 	[%rd177+24], %f438;
	ld.global.f32 	%f439, [%rd176+28];
	div.rn.f32 	%f440, %f439, %f539;
	st.global.f32 	[%rd177+28], %f440;
	add.s32 	%r170, %r170, 16;
	add.s64 	%rd177, %rd177, 64;
	add.s64 	%rd176, %rd176, 64;
	setp.ne.s32 	%p33, %r170, 0;
	@%p33 bra 	$L__BB0_42;
$L__BB0_43:
	setp.eq.s32 	%p34, %r52, 0;
	@%p34 bra 	$L__BB0_52;
	and.b32  	%r58, %r83, 7;
	setp.lt.u32 	%p35, %r52, 8;
	@%p35 bra 	$L__BB0_46;
	add.s32 	%r142, %r172, %r25;
	mul.wide.u32 	%rd111, %r142, 4;
	add.s64 	%rd112, %rd3, %rd111;
	ld.global.f32 	%f441, [%rd112];
	div.rn.f32 	%f442, %f441, %f539;
	add.s64 	%rd113, %rd5, %rd111;
	st.global.f32 	[%rd113], %f442;
	cvt.u64.u32 	%rd114, %r25;
	cvt.u64.u32 	%rd115, %r172;
	add.s64 	%rd116, %rd115, %rd114;
	shl.b64 	%rd117, %rd116, 2;
	add.s64 	%rd118, %rd3, %rd117;
	ld.global.f32 	%f443, [%rd118+4];
	div.rn.f32 	%f444, %f443, %f539;
	add.s64 	%rd119, %rd5, %rd117;
	st.global.f32 	[%rd119+4], %f444;
	ld.global.f32 	%f445, [%rd118+8];
	div.rn.f32 	%f446, %f445, %f539;
	st.global.f32 	[%rd119+8], %f446;
	ld.global.f32 	%f447, [%rd118+12];
	div.rn.f32 	%f448, %f447, %f539;
	st.global.f32 	[%rd119+12], %f448;
	ld.global.f32 	%f449, [%rd118+16];
	div.rn.f32 	%f450, %f449, %f539;
	st.global.f32 	[%rd119+16], %f450;
	ld.global.f32 	%f451, [%rd118+20];
	div.rn.f32 	%f452, %f451, %f539;
	st.global.f32 	[%rd119+20], %f452;
	ld.global.f32 	%f453, [%rd118+24];
	div.rn.f32 	%f454, %f453, %f539;
	st.global.f32 	[%rd119+24], %f454;
	ld.global.f32 	%f455, [%rd118+28];
	div.rn.f32 	%f456, %f455, %f539;
	st.global.f32 	[%rd119+28], %f456;
	add.s32 	%r172, %r172, 8;
$L__BB0_46:
	setp.eq.s32 	%p36, %r58, 0;
	@%p36 bra 	$L__BB0_52;
	and.b32  	%r61, %r83, 3;
	setp.lt.u32 	%p37, %r58, 4;
	@%p37 bra 	$L__BB0_49;
	add.s32 	%r143, %r172, %r25;
	mul.wide.u32 	%rd120, %r143, 4;
	add.s64 	%rd121, %rd3, %rd120;
	ld.global.f32 	%f457, [%rd121];
	div.rn.f32 	%f458, %f457, %f539;
	add.s64 	%rd122, %rd5, %rd120;
	st.global.f32 	[%rd122], %f458;
	cvt.u64.u32 	%rd123, %r25;
	cvt.u64.u32 	%rd124, %r172;
	add.s64 	%rd125, %rd124, %rd123;
	shl.b64 	%rd126, %rd125, 2;
	add.s64 	%rd127, %rd3, %rd126;
	ld.global.f32 	%f459, [%rd127+4];
	div.rn.f32 	%f460, %f459, %f539;
	add.s64 	%rd128, %rd5, %rd126;
	st.global.f32 	[%rd128+4], %f460;
	ld.global.f32 	%f461, [%rd127+8];
	div.rn.f32 	%f462, %f461, %f539;
	st.global.f32 	[%rd128+8], %f462;
	ld.global.f32 	%f463, [%rd127+12];
	div.rn.f32 	%f464, %f463, %f539;
	st.global.f32 	[%rd128+12], %f464;
	add.s32 	%r172, %r172, 4;
$L__BB0_49:
	setp.eq.s32 	%p38, %r61, 0;
	@%p38 bra 	$L__BB0_52;
	add.s32 	%r144, %r172, %r25;
	mul.wide.u32 	%rd129, %r144, 4;
	add.s64 	%rd179, %rd5, %rd129;
	add.s64 	%rd178, %rd3, %rd129;
	neg.s32 	%r174, %r61;
$L__BB0_51:
	.pragma "nounroll";
	ld.global.f32 	%f465, [%rd178];
	div.rn.f32 	%f466, %f465, %f539;
	st.global.f32 	[%rd179], %f466;
	add.s64 	%rd179, %rd179, 4;
	add.s64 	%rd178, %rd178, 4;
	add.s32 	%r174, %r174, 1;
	setp.ne.s32 	%p39, %r174, 0;
	@%p39 bra 	$L__BB0_51;
$L__BB0_52:
	setp.lt.s32 	%p40, %r83, 1;
	bar.sync 	0;
	mov.f32 	%f547, 0f00000000;
	@%p40 bra 	$L__BB0_64;
	add.s32 	%r146, %r83, -1;
	and.b32  	%r67, %r83, 7;
	setp.lt.u32 	%p41, %r146, 7;
	mov.f32 	%f547, 0f00000000;
	mov.b32 	%r179, 0;
	@%p41 bra 	$L__BB0_56;
	and.b32  	%r179, %r83, 2147483640;
	neg.s32 	%r177, %r179;
	shl.b32 	%r70, %r83, 3;
	mov.f32 	%f547, 0f00000000;
	mul.wide.u32 	%rd134, %r83, 4;
	mov.u32 	%r175, %r25;
	mov.u32 	%r176, %r2;
$L__BB0_55:
	.pragma "nounroll";
	mul.wide.u32 	%rd130, %r175, 4;
	add.s64 	%rd131, %rd5, %rd130;
	ld.global.f32 	%f471, [%rd131];
	mul.wide.s32 	%rd132, %r176, 4;
	add.s64 	%rd133, %rd4, %rd132;
	ld.global.f32 	%f472, [%rd133];
	fma.rn.f32 	%f473, %f471, %f472, %f547;
	ld.global.f32 	%f474, [%rd131+4];
	add.s64 	%rd135, %rd133, %rd134;
	ld.global.f32 	%f475, [%rd135];
	fma.rn.f32 	%f476, %f474, %f475, %f473;
	ld.global.f32 	%f477, [%rd131+8];
	add.s64 	%rd136, %rd135, %rd134;
	ld.global.f32 	%f478, [%rd136];
	fma.rn.f32 	%f479, %f477, %f478, %f476;
	ld.global.f32 	%f480, [%rd131+12];
	add.s64 	%rd137, %rd136, %rd134;
	ld.global.f32 	%f481, [%rd137];
	fma.rn.f32 	%f482, %f480, %f481, %f479;
	ld.global.f32 	%f483, [%rd131+16];
	add.s64 	%rd138, %rd137, %rd134;
	ld.global.f32 	%f484, [%rd138];
	fma.rn.f32 	%f485, %f483, %f484, %f482;
	ld.global.f32 	%f486, [%rd131+20];
	add.s64 	%rd139, %rd138, %rd134;
	ld.global.f32 	%f487, [%rd139];
	fma.rn.f32 	%f488, %f486, %f487, %f485;
	ld.global.f32 	%f489, [%rd131+24];
	add.s64 	%rd140, %rd139, %rd134;
	ld.global.f32 	%f490, [%rd140];
	fma.rn.f32 	%f491, %f489, %f490, %f488;
	ld.global.f32 	%f492, [%rd131+28];
	add.s64 	%rd141, %rd140, %rd134;
	ld.global.f32 	%f493, [%rd141];
	fma.rn.f32 	%f547, %f492, %f493, %f491;
	add.s32 	%r177, %r177, 8;
	add.s32 	%r176, %r176, %r70;
	add.s32 	%r175, %r175, 8;
	setp.ne.s32 	%p42, %r177, 0;
	@%p42 bra 	$L__BB0_55;
$L__BB0_56:
	setp.eq.s32 	%p43, %r67, 0;
	@%p43 bra 	$L__BB0_64;
	and.b32  	%r78, %r83, 3;
	setp.lt.u32 	%p44, %r67, 4;
	@%p44 bra 	$L__BB0_59;
	add.s32 	%r147, %r179, %r25;
	mul.wide.u32 	%rd142, %r147, 4;
	add.s64 	%rd143, %rd5, %rd142;
	ld.global.f32 	%f495, [%rd143];
	mad.lo.s32 	%r148, %r179, %r83, %r2;
	mul.wide.s32 	%rd144, %r148, 4;
	add.s64 	%rd145, %rd4, %rd144;
	ld.global.f32 	%f496, [%rd145];
	fma.rn.f32 	%f497, %f495, %f496, %f547;
	cvt.u64.u32 	%rd146, %r25;
	cvt.u64.u32 	%rd147, %r179;
	add.s64 	%rd148, %rd147, %rd146;
	shl.b64 	%rd149, %rd148, 2;
	add.s64 	%rd150, %rd5, %rd149;
	ld.global.f32 	%f498, [%rd150+4];
	mul.wide.u32 	%rd151, %r83, 4;
	add.s64 	%rd152, %rd145, %rd151;
	ld.global.f32 	%f499, [%rd152];
	fma.rn.f32 	%f500, %f498, %f499, %f497;
	ld.global.f32 	%f501, [%rd150+8];
	add.s64 	%rd153, %rd152, %rd151;
	ld.global.f32 	%f502, [%rd153];
	fma.rn.f32 	%f503, %f501, %f502, %f500;
	ld.global.f32 	%f504, [%rd150+12];
	add.s64 	%rd154, %rd153, %rd151;
	ld.global.f32 	%f505, [%rd154];
	fma.rn.f32 	%f547, %f504, %f505, %f503;
	add.s32 	%r179, %r179, 4;
$L__BB0_59:
	setp.eq.s32 	%p45, %r78, 0;
	@%p45 bra 	$L__BB0_64;
	setp.eq.s32 	%p46, %r78, 1;
	@%p46 bra 	$L__BB0_62;
	add.s32 	%r149, %r179, %r25;
	mul.wide.u32 	%rd155, %r149, 4;
	add.s64 	%rd156, %rd5, %rd155;
	ld.global.f32 	%f507, [%rd156];
	mad.lo.s32 	%r150, %r179, %r83, %r2;
	mul.wide.s32 	%rd157, %r150, 4;
	add.s64 	%rd158, %rd4, %rd157;
	ld.global.f32 	%f508, [%rd158];
	fma.rn.f32 	%f509, %f507, %f508, %f547;
	cvt.u64.u32 	%rd159, %r25;
	cvt.u64.u32 	%rd160, %r179;
	add.s64 	%rd161, %rd160, %rd159;
	shl.b64 	%rd162, %rd161, 2;
	add.s64 	%rd163, %rd5, %rd162;
	ld.global.f32 	%f510, [%rd163+4];
	mul.wide.u32 	%rd164, %r83, 4;
	add.s64 	%rd165, %rd158, %rd164;
	ld.global.f32 	%f511, [%rd165];
	fma.rn.f32 	%f547, %f510, %f511, %f509;
	add.s32 	%r179, %r179, 2;
$L__BB0_62:
	and.b32  	%r151, %r83, 1;
	setp.eq.b32 	%p47, %r151, 1;
	not.pred 	%p48, %p47;
	@%p48 bra 	$L__BB0_64;
	add.s32 	%r152, %r179, %r25;
	mul.wide.u32 	%rd166, %r152, 4;
	add.s64 	%rd167, %rd5, %rd166;
	ld.global.f32 	%f512, [%rd167];
	mad.lo.s32 	%r153, %r179, %r83, %r2;
	mul.wide.s32 	%rd168, %r153, 4;
	add.s64 	%rd169, %rd4, %rd168;
	ld.global.f32 	%f513, [%rd169];
	fma.rn.f32 	%f547, %f512, %f513, %f547;
$L__BB0_64:
	st.global.f32 	[%rd13], %f547;
$L__BB0_65:
	ret;

}
	// .globl	_Z18attention_backwardPfS_S_S_S_S_S_S_S_ii
.visible .entry _Z18attention_backwardPfS_S_S_S_S_S_S_S_ii(
	.param .u64 .ptr .align 1 _Z18attention_backwardPfS_S_S_S_S_S_S_S_ii_param_0,
	.param .u64 .ptr .align 1 _Z18attention_backwardPfS_S_S_S_S_S_S_S_ii_param_1,
	.param .u64 .ptr .align 1 _Z18attention_backwardPfS_S_S_S_S_S_S_S_ii_param_2,
	.param .u64 .ptr .align 1 _Z18attention_backwardPfS_S_S_S_S_S_S_S_ii_param_3,
	.param .u64 .ptr .align 1 _Z18attention_backwardPfS_S_S_S_S_S_S_S_ii_param_4,
	.param .u64 .ptr .align 1 _Z18attention_backwardPfS_S_S_S_S_S_S_S_ii_param_5,
	.param .u64 .ptr .align 1 _Z18attention_backwardPfS_S_S_S_S_S_S_S_ii_param_6,
	.param .u64 .ptr .align 1 _Z18attention_backwardPfS_S_S_S_S_S_S_S_ii_param_7,
	.param .u64 .ptr .align 1 _Z18attention_backwardPfS_S_S_S_S_S_S_S_ii_param_8,
	.param .u32 _Z18attention_backwardPfS_S_S_S_S_S_S_S_ii_param_9,
	.param .u32 _Z18attention_backwardPfS_S_S_S_S_S_S_S_ii_param_10
)
{
	.reg .pred 	%p<44>;
	.reg .b32 	%r<184>;
	.reg .b32 	%f<315>;
	.reg .b64 	%rd<201>;

	ld.param.u64 	%rd17, [_Z18attention_backwardPfS_S_S_S_S_S_S_S_ii_param_0];
	ld.param.u64 	%rd18, [_Z18attention_backwardPfS_S_S_S_S_S_S_S_ii_param_1];
	ld.param.u64 	%rd19, [_Z18attention_backwardPfS_S_S_S_S_S_S_S_ii_param_2];
	ld.param.u64 	%rd20, [_Z18attention_backwardPfS_S_S_S_S_S_S_S_ii_param_3];
	ld.param.u64 	%rd21, [_Z18attention_backwardPfS_S_S_S_S_S_S_S_ii_param_4];
	ld.param.u64 	%rd22, [_Z18attention_backwardPfS_S_S_S_S_S_S_S_ii_param_8];
	ld.param.u32 	%r99, [_Z18attention_backwardPfS_S_S_S_S_S_S_S_ii_param_9];
	ld.param.u32 	%r100, [_Z18attention_backwardPfS_S_S_S_S_S_S_S_ii_param_10];
	cvta.to.global.u64 	%rd1, %rd19;
	cvta.to.global.u64 	%rd2, %rd21;
	cvta.to.global.u64 	%rd3, %rd18;
	cvta.to.global.u64 	%rd4, %rd17;
	cvta.to.global.u64 	%rd5, %rd22;
	cvta.to.global.u64 	%rd6, %rd20;
	mov.u32 	%r1, %tid.y;
	mov.u32 	%r101, %ctaid.y;
	mov.u32 	%r102, %ntid.y;
	mul.lo.s32 	%r2, %r101, %r102;
	add.s32 	%r3, %r2, %r1;
	mov.u32 	%r103, %tid.x;
	mov.u32 	%r104, %ctaid.x;
	mov.u32 	%r105, %ntid.x;
	mad.lo.s32 	%r4, %r104, %r105, %r103;
	setp.lt.s32 	%p2, %r3, %r99;
	setp.lt.s32 	%p3, %r4, %r100;
	and.pred  	%p1, %p2, %p3;
	not.pred 	%p4, %p1;
	@%p4 bra 	$L__BB1_13;
	add.s32 	%r107, %r99, -1;
	and.b32  	%r5, %r99, 7;
	setp.lt.u32 	%p5, %r107, 7;
	mov.f32 	%f289, 0f00000000;
	mov.b32 	%r163, 0;
	@%p5 bra 	$L__BB1_4;
	and.b32  	%r163, %r99, 2147483640;
	neg.s32 	%r161, %r163;
	shl.b32 	%r8, %r100, 3;
	add.s32 	%r108, %r1, %r99;
	add.s32 	%r159, %r108, %r2;
	shl.b32 	%r10, %r99, 3;
	shl.b32 	%r109, %r99, 1;
	add.s32 	%r158, %r3, %r109;
	mad.lo.s32 	%r157, %r99, 3, %r3;
	shl.b32 	%r110, %r99, 2;
	add.s32 	%r156, %r3, %r110;
	mad.lo.s32 	%r155, %r99, 5, %r3;
	mad.lo.s32 	%r154, %r99, 6, %r3;
	mad.lo.s32 	%r153, %r99, 7, %r3;
	mov.f32 	%f289, 0f00000000;
	mul.wide.s32 	%rd29, %r100, 4;
	mov.u32 	%r152, %r3;
	mov.u32 	%r160, %r4;
$L__BB1_3:
	.pragma "nounroll";
	mul.wide.u32 	%rd23, %r152, 4;
	add.s64 	%rd24, %rd6, %rd23;
	ld.global.f32 	%f53, [%rd24];
	mul.wide.s32 	%rd25, %r160, 4;
	add.s64 	%rd26, %rd2, %rd25;
	ld.global.f32 	%f54, [%rd26];
	fma.rn.f32 	%f55, %f53, %f54, %f289;
	mul.wide.u32 	%rd27, %r159, 4;
	add.s64 	%rd28, %rd6, %rd27;
	ld.global.f32 	%f56, [%rd28];
	add.s64 	%rd30, %rd26, %rd29;
	ld.global.f32 	%f57, [%rd30];
	fma.rn.f32 	%f58, %f56, %f57, %f55;
	mul.wide.u32 	%rd31, %r158, 4;
	add.s64 	%rd32, %rd6, %rd31;
	ld.global.f32 	%f59, [%rd32];
	add.s64 	%rd33, %rd30, %rd29;
	ld.global.f32 	%f60, [%rd33];
	fma.rn.f32 	%f61, %f59, %f60, %f58;
	mul.wide.u32 	%rd34, %r157, 4;
	add.s64 	%rd35, %rd6, %rd34;
	ld.global.f32 	%f62, [%rd35];
	add.s64 	%rd36, %rd33, %rd29;
	ld.global.f32 	%f63, [%rd36];
	fma.rn.f32 	%f64, %f62, %f63, %f61;
	mul.wide.u32 	%rd37, %r156, 4;
	add.s64 	%rd38, %rd6, %rd37;
	ld.global.f32 	%f65, [%rd38];
	add.s64 	%rd39, %rd36, %rd29;
	ld.global.f32 	%f66, [%rd39];
	fma.rn.f32 	%f67, %f65, %f66, %f64;
	mul.wide.u32 	%rd40, %r155, 4;
	add.s64 	%rd41, %rd6, %rd40;
	ld.global.f32 	%f68, [%rd41];
	add.s64 	%rd42, %rd39, %rd29;
	ld.global.f32 	%f69, [%rd42];
	fma.rn.f32 	%f70, %f68, %f69, %f67;
	mul.wide.u32 	%rd43, %r154, 4;
	add.s64 	%rd44, %rd6, %rd43;
	ld.global.f32 	%f71, [%rd44];
	add.s64 	%rd45, %rd42, %rd29;
	ld.global.f32 	%f72, [%rd45];
	fma.rn.f32 	%f73, %f71, %f72, %f70;
	mul.wide.u32 	%rd46, %r153, 4;
	add.s64 	%rd47, %rd6, %rd46;
	ld.global.f32 	%f74, [%rd47];
	add.s64 	%rd48, %rd45, %rd29;
	ld.global.f32 	%f75, [%rd48];
	fma.rn.f32 	%f289, %f74, %f75, %f73;
	add.s32 	%r161, %r161, 8;
	add.s32 	%r160, %r160, %r8;
	add.s32 	%r159, %r159, %r10;
	add.s32 	%r158, %r158, %r10;
	add.s32 	%r157, %r157, %r10;
	add.s32 	%r156, %r156, %r10;
	add.s32 	%r155, %r155, %r10;
	add.s32 	%r154, %r154, %r10;
	add.s32 	%r153, %r153, %r10;
	add.s32 	%r152, %r152, %r10;
	setp.ne.s32 	%p6, %r161, 0;
	@%p6 bra 	$L__BB1_3;
$L__BB1_4:
	setp.eq.s32 	%p7, %r5, 0;
	@%p7 bra 	$L__BB1_12;
	and.b32  	%r38, %r99, 3;
	setp.lt.u32 	%p8, %r5, 4;
	@%p8 bra 	$L__BB1_7;
	mad.lo.s32 	%r111, %r163, %r99, %r3;
	mul.wide.u32 	%rd49, %r111, 4;
	add.s64 	%rd50, %rd6, %rd49;
	ld.global.f32 	%f77, [%rd50];
	mad.lo.s32 	%r112, %r163, %r100, %r4;
	mul.wide.s32 	%rd51, %r112, 4;
	add.s64 	%rd52, %rd2, %rd51;
	ld.global.f32 	%f78, [%rd52];
	fma.rn.f32 	%f79, %f77, %f78, %f289;
	add.s32 	%r113, %r111, %r99;
	mul.wide.u32 	%rd53, %r113, 4;
	add.s64 	%rd54, %rd6, %rd53;
	ld.global.f32 	%f80, [%rd54];
	mul.wide.s32 	%rd55, %r100, 4;
	add.s64 	%rd56, %rd52, %rd55;
	ld.global.f32 	%f81, [%rd56];
	fma.rn.f32 	%f82, %f80, %f81, %f79;
	add.s32 	%r114, %r113, %r99;
	mul.wide.u32 	%rd57, %r114, 4;
	add.s64 	%rd58, %rd6, %rd57;
	ld.global.f32 	%f83, [%rd58];
	add.s64 	%rd59, %rd56, %rd55;
	ld.global.f32 	%f84, [%rd59];
	fma.rn.f32 	%f85, %f83, %f84, %f82;
	add.s32 	%r115, %r114, %r99;
	mul.wide.u32 	%rd60, %r115, 4;
	add.s64 	%rd61, %rd6, %rd60;
	ld.global.f32 	%f86, [%rd61];
	add.s64 	%rd62, %rd59, %rd55;
	ld.global.f32 	%f87, [%rd62];
	fma.rn.f32 	%f289, %f86, %f87, %f85;
	add.s32 	%r163, %r163, 4;
$L__BB1_7:
	setp.eq.s32 	%p9, %r38, 0;
	@%p9 bra 	$L__BB1_12;
	setp.eq.s32 	%p10, %r38, 1;
	@%p10 bra 	$L__BB1_10;
	mad.lo.s32 	%r116, %r163, %r99, %r3;
	mul.wide.u32 	%rd63, %r116, 4;
	add.s64 	%rd64, %rd6, %rd63;
	ld.global.f32 	%f89, [%rd64];
	mad.lo.s32 	%r117, %r163, %r100, %r4;
	mul.wide.s32 	%rd65, %r117, 4;
	add.s64 	%rd66, %rd2, %rd65;
	ld.global.f32 	%f90, [%rd66];
	fma.rn.f32 	%f91, %f89, %f90, %f289;
	add.s32 	%r118, %r116, %r99;
	mul.wide.u32 	%rd67, %r118, 4;
	add.s64 	%rd68, %rd6, %rd67;
	ld.global.f32 	%f92, [%rd68];
	mul.wide.s32 	%rd69, %r100, 4;
	add.s64 	%rd70, %rd66, %rd69;
	ld.global.f32 	%f93, [%rd70];
	fma.rn.f32 	%f289, %f92, %f93, %f91;
	add.s32 	%r163, %r163, 2;
$L__BB1_10:
	and.b32  	%r119, %r99, 1;
	setp.eq.b32 	%p11, %r119, 1;
	not.pred 	%p12, %p11;
	@%p12 bra 	$L__BB1_12;
	mad.lo.s32 	%r120, %r163, %r99, %r3;
	mul.wide.u32 	%rd71, %r120, 4;
	add.s64 	%rd72, %rd6, %rd71;
	ld.global.f32 	%f94, [%rd72];
	mad.lo.s32 	%r121, %r163, %r100, %r4;
	mul.wide.s32 	%rd73, %r121, 4;
	add.s64 	%rd74, %rd2, %rd73;
	ld.global.f32 	%f95, [%rd74];
	fma.rn.f32 	%f289, %f94, %f95, %f289;
$L__BB1_12:
	ld.param.u64 	%rd198, [_Z18attention_backwardPfS_S_S_S_S_S_S_S_ii_param_7];
	mad.lo.s32 	%r122, %r100, %r3, %r4;
	cvta.to.global.u64 	%rd75, %rd198;
	mul.wide.s32 	%rd76, %r122, 4;
	add.s64 	%rd77, %rd75, %rd76;
	st.global.f32 	[%rd77], %f289;
$L__BB1_13:
	max.s32 	%r123, %r3, %r4;
	setp.ge.s32 	%p13, %r123, %r99;
	@%p13 bra 	$L__BB1_28;
	setp.lt.s32 	%p14, %r100, 1;
	mov.f32 	%f298, 0f00000000;
	@%p14 bra 	$L__BB1_27;
	mul.lo.s32 	%r43, %r100, %r3;
	mul.lo.s32 	%r44, %r100, %r4;
	add.s32 	%r125, %r100, -1;
	and.b32  	%r45, %r100, 15;
	setp.lt.u32 	%p15, %r125, 15;
	mov.f32 	%f298, 0f00000000;
	mov.b32 	%r168, 0;
	@%p15 bra 	$L__BB1_18;
	and.b32  	%r168, %r100, 2147483632;
	neg.s32 	%r166, %r168;
	mul.wide.u32 	%rd78, %r43, 4;
	add.s64 	%rd79, %rd78, %rd2;
	add.s64 	%rd199, %rd79, 32;
	add.s64 	%rd8, %rd1, 32;
	mov.f32 	%f298, 0f00000000;
	mov.u32 	%r165, %r44;
$L__BB1_17:
	.pragma "nounroll";
	mul.wide.s32 	%rd80, %r165, 4;
	add.s64 	%rd81, %rd8, %rd80;
	ld.global.f32 	%f100, [%rd199+-32];
	ld.global.f32 	%f101, [%rd81+-32];
	fma.rn.f32 	%f102, %f100, %f101, %f298;
	ld.global.f32 	%f103, [%rd199+-28];
	ld.global.f32 	%f104, [%rd81+-28];
	fma.rn.f32 	%f105, %f103, %f104, %f102;
	ld.global.f32 	%f106, [%rd199+-24];
	ld.global.f32 	%f107, [%rd81+-24];
	fma.rn.f32 	%f108, %f106, %f107, %f105;
	ld.global.f32 	%f109, [%rd199+-20];
	ld.global.f32 	%f110, [%rd81+-20];
	fma.rn.f32 	%f111, %f109, %f110, %f108;
	ld.global.f32 	%f112, [%rd199+-16];
	ld.global.f32 	%f113, [%rd81+-16];
	fma.rn.f32 	%f114, %f112, %f113, %f111;
	ld.global.f32 	%f115, [%rd199+-12];
	ld.global.f32 	%f116, [%rd81+-12];
	fma.rn.f32 	%f117, %f115, %f116, %f114;
	ld.global.f32 	%f118, [%rd199+-8];
	ld.global.f32 	%f119, [%rd81+-8];
	fma.rn.f32 	%f120, %f118, %f119, %f117;
	ld.global.f32 	%f121, [%rd199+-4];
	ld.global.f32 	%f122, [%rd81+-4];
	fma.rn.f32 	%f123, %f121, %f122, %f120;
	ld.global.f32 	%f124, [%rd199];
	ld.global.f32 	%f125, [%rd81];
	fma.rn.f32 	%f126, %f124, %f125, %f123;
	ld.global.f32 	%f127, [%rd199+4];
	ld.global.f32 	%f128, [%rd81+4];
	fma.rn.f32 	%f129, %f127, %f128, %f126;
	ld.global.f32 	%f130, [%rd199+8];
	ld.global.f32 	%f131, [%rd81+8];
	fma.rn.f32 	%f132, %f130, %f131, %f129;
	ld.global.f32 	%f133, [%rd199+12];
	ld.global.f32 	%f134, [%rd81+12];
	fma.rn.f32 	%f135, %f133, %f134, %f132;
	ld.global.f32 	%f136, [%rd199+16];
	ld.global.f32 	%f137, [%rd81+16];
	fma.rn.f32 	%f138, %f136, %f137, %f135;
	ld.global.f32 	%f139, [%rd199+20];
	ld.global.f32 	%f140, [%rd81+20];
	fma.rn.f32 	%f141, %f139, %f140, %f138;
	ld.global.f32 	%f142, [%rd199+24];
	ld.global.f32 	%f143, [%rd81+24];
	fma.rn.f32 	%f144, %f142, %f143, %f141;
	ld.global.f32 	%f145, [%rd199+28];
	ld.global.f32 	%f146, [%rd81+28];
	fma.rn.f32 	%f298, %f145, %f146, %f144;
	add.s32 	%r166, %r166, 16;
	add.s64 	%rd199, %rd199, 64;
	add.s32 	%r165, %r165, 16;
	setp.ne.s32 	%p16, %r166, 0;
	@%p16 bra 	$L__BB1_17;
$L__BB1_18:
	setp.eq.s32 	%p17, %r45, 0;
	@%p17 bra 	$L__BB1_27;
	and.b32  	%r53, %r100, 7;
	setp.lt.u32 	%p18, %r45, 8;
	@%p18 bra 	$L__BB1_21;
	add.s32 	%r126, %r168, %r43;
	mul.wide.u32 	%rd82, %r126, 4;
	add.s64 	%rd83, %rd2, %rd82;
	ld.global.f32 	%f148, [%rd83];
	add.s32 	%r127, %r168, %r44;
	mul.wide.s32 	%rd84, %r127, 4;
	add.s64 	%rd85, %rd1, %rd84;
	ld.global.f32 	%f149, [%rd85];
	fma.rn.f32 	%f150, %f148, %f149, %f298;
	cvt.u64.u32 	%rd86, %r43;
	cvt.u64.u32 	%rd87, %r168;
	add.s64 	%rd88, %rd87, %rd86;
	shl.b64 	%rd89, %rd88, 2;
	add.s64 	%rd90, %rd2, %rd89;
	ld.global.f32 	%f151, [%rd90+4];
	ld.global.f32 	%f152, [%rd85+4];
	fma.rn.f32 	%f153, %f151, %f152, %f150;
	ld.global.f32 	%f154, [%rd90+8];
	ld.global.f32 	%f155, [%rd85+8];
	fma.rn.f32 	%f156, %f154, %f155, %f153;
	ld.global.f32 	%f157, [%rd90+12];
	ld.global.f32 	%f158, [%rd85+12];
	fma.rn.f32 	%f159, %f157, %f158, %f156;
	ld.global.f32 	%f160, [%rd90+16];
	ld.global.f32 	%f161, [%rd85+16];
	fma.rn.f32 	%f162, %f160, %f161, %f159;
	ld.global.f32 	%f163, [%rd90+20];
	ld.global.f32 	%f164, [%rd85+20];
	fma.rn.f32 	%f165, %f163, %f164, %f162;
	ld.global.f32 	%f166, [%rd90+24];
	ld.global.f32 	%f167, [%rd85+24];
	fma.rn.f32 	%f168, %f166, %f167, %f165;
	ld.global.f32 	%f169, [%rd90+28];
	ld.global.f32 	%f170, [%rd85+28];
	fma.rn.f32 	%f298, %f169, %f170, %f168;
	add.s32 	%r168, %r168, 8;
$L__BB1_21:
	setp.eq.s32 	%p19, %r53, 0;
	@%p19 bra 	$L__BB1_27;
	and.b32  	%r56, %r100, 3;
	setp.lt.u32 	%p20, %r53, 4;
	@%p20 bra 	$L__BB1_24;
	add.s32 	%r128, %r168, %r43;
	mul.wide.u32 	%rd91, %r128, 4;
	add.s64 	%rd92, %rd2, %rd91;
	ld.global.f32 	%f172, [%rd92];
	add.s32 	%r129, %r168, %r44;
	mul.wide.s32 	%rd93, %r129, 4;
	add.s64 	%rd94, %rd1, %rd93;
	ld.global.f32 	%f173, [%rd94];
	fma.rn.f32 	%f174, %f172, %f173, %f298;
	cvt.u64.u32 	%rd95, %r43;
	cvt.u64.u32 	%rd96, %r168;
	add.s64 	%rd97, %rd96, %rd95;
	shl.b64 	%rd98, %rd97, 2;
	add.s64 	%rd99, %rd2, %rd98;
	ld.global.f32 	%f175, [%rd99+4];
	ld.global.f32 	%f176, [%rd94+4];
	fma.rn.f32 	%f177, %f175, %f176, %f174;
	ld.global.f32 	%f178, [%rd99+8];
	ld.global.f32 	%f179, [%rd94+8];
	fma.rn.f32 	%f180, %f178, %f179, %f177;
	ld.global.f32 	%f181, [%rd99+12];
	ld.global.f32 	%f182, [%rd94+12];
	fma.rn.f32 	%f298, %f181, %f182, %f180;
	add.s32 	%r168, %r168, 4;
$L__BB1_24:
	setp.eq.s32 	%p21, %r56, 0;
	@%p21 bra 	$L__BB1_27;
	add.s32 	%r171, %r168, %r44;
	add.s32 	%r130, %r168, %r43;
	mul.wide.u32 	%rd100, %r130, 4;
	add.s64 	%rd200, %rd2, %rd100;
	neg.s32 	%r170, %r56;
$L__BB1_26:
	.pragma "nounroll";
	mul.wide.s32 	%rd101, %r171, 4;
	add.s64 	%rd102, %rd1, %rd101;
	ld.global.f32 	%f183, [%rd200];
	ld.global.f32 	%f184, [%rd102];
	fma.rn.f32 	%f298, %f183, %f184, %f298;
	add.s32 	%r171, %r171, 1;
	add.s64 	%rd200, %rd200, 4;
	add.s32 	%r170, %r170, 1;
	setp.ne.s32 	%p22, %r170, 0;
	@%p22 bra 	$L__BB1_26;
$L__BB1_27:
	mad.lo.s32 	%r131, %r99, %r3, %r4;
	mul.wide.s32 	%rd103, %r131, 4;
	add.s64 	%rd104, %rd6, %rd103;
	ld.global.f32 	%f185, [%rd104];
	mul.f32 	%f186, %f298, %f185;
	sub.f32 	%f187, %f298, %f186;
	mul.f32 	%f188, %f185, %f187;
	add.s64 	%rd105, %rd5, %rd103;
	st.global.f32 	[%rd105], %f188;
$L__BB1_28:
	@%p4 bra 	$L__BB1_41;
	mul.lo.s32 	%r65, %r99, %r3;
	add.s32 	%r133, %r99, -1;
	and.b32  	%r66, %r99, 7;
	setp.lt.u32 	%p24, %r133, 7;
	mov.f32 	%f306, 0f00000000;
	mov.b32 	%r176, 0;
	@%p24 bra 	$L__BB1_32;
	and.b32  	%r176, %r99, 2147483640;
	neg.s32 	%r174, %r176;
	shl.b32 	%r69, %r100, 3;
	mov.f32 	%f306, 0f00000000;
	mul.wide.s32 	%rd110, %r100, 4;
	mov.u32 	%r172, %r65;
	mov.u32 	%r173, %r4;
$L__BB1_31:
	.pragma "nounroll";
	mul.wide.u32 	%rd106, %r172, 4;
	add.s64 	%rd107, %rd5, %rd106;
	ld.global.f32 	%f192, [%rd107];
	mul.wide.s32 	%rd108, %r173, 4;
	add.s64 	%rd109, %rd3, %rd108;
	ld.global.f32 	%f193, [%rd109];
	fma.rn.f32 	%f194, %f192, %f193, %f306;
	ld.global.f32 	%f195, [%rd107+4];
	add.s64 	%rd111, %rd109, %rd110;
	ld.global.f32 	%f196, [%rd111];
	fma.rn.f32 	%f197, %f195, %f196, %f194;
	ld.global.f32 	%f198, [%rd107+8];
	add.s64 	%rd112, %rd111, %rd110;
	ld.global.f32 	%f199, [%rd112];
	fma.rn.f32 	%f200, %f198, %f199, %f197;
	ld.global.f32 	%f201, [%rd107+12];
	add.s64 	%rd113, %rd112, %rd110;
	ld.global.f32 	%f202, [%rd113];
	fma.rn.f32 	%f203, %f201, %f202, %f200;
	ld.global.f32 	%f204, [%rd107+16];
	add.s64 	%rd114, %rd113, %rd110;
	ld.global.f32 	%f205, [%rd114];
	fma.rn.f32 	%f206, %f204, %f205, %f203;
	ld.global.f32 	%f207, [%rd107+20];
	add.s64 	%rd115, %rd114, %rd110;
	ld.global.f32 	%f208, [%rd115];
	fma.rn.f32 	%f209, %f207, %f208, %f206;
	ld.global.f32 	%f210, [%rd107+24];
	add.s64 	%rd116, %rd115, %rd110;
	ld.global.f32 	%f211, [%rd116];
	fma.rn.f32 	%f212, %f210, %f211, %f209;
	ld.global.f32 	%f213, [%rd107+28];
	add.s64 	%rd117, %rd116, %rd110;
	ld.global.f32 	%f214, [%rd117];
	fma.rn.f32 	%f306, %f213, %f214, %f212;
	add.s32 	%r174, %r174, 8;
	add.s32 	%r173, %r173, %r69;
	add.s32 	%r172, %r172, 8;
	setp.ne.s32 	%p25, %r174, 0;
	@%p25 bra 	$L__BB1_31;
$L__BB1_32:
	setp.eq.s32 	%p26, %r66, 0;
	@%p26 bra 	$L__BB1_40;
	and.b32  	%r77, %r99, 3;
	setp.lt.u32 	%p27, %r66, 4;
	@%p27 bra 	$L__BB1_35;
	add.s32 	%r134, %r176, %r65;
	mul.wide.u32 	%rd118, %r134, 4;
	add.s64 	%rd119, %rd5, %rd118;
	ld.global.f32 	%f216, [%rd119];
	mad.lo.s32 	%r135, %r176, %r100, %r4;
	mul.wide.s32 	%rd120, %r135, 4;
	add.s64 	%rd121, %rd3, %rd120;
	ld.global.f32 	%f217, [%rd121];
	fma.rn.f32 	%f218, %f216, %f217, %f306;
	cvt.u64.u32 	%rd122, %r65;
	cvt.u64.u32 	%rd123, %r176;
	add.s64 	%rd124, %rd123, %rd122;
	shl.b64 	%rd125, %rd124, 2;
	add.s64 	%rd126, %rd5, %rd125;
	ld.global.f32 	%f219, [%rd126+4];
	mul.wide.s32 	%rd127, %r100, 4;
	add.s64 	%rd128, %rd121, %rd127;
	ld.global.f32 	%f220, [%rd128];
	fma.rn.f32 	%f221, %f219, %f220, %f218;
	ld.global.f32 	%f222, [%rd126+8];
	add.s64 	%rd129, %rd128, %rd127;
	ld.global.f32 	%f223, [%rd129];
	fma.rn.f32 	%f224, %f222, %f223, %f221;
	ld.global.f32 	%f225, [%rd126+12];
	add.s64 	%rd130, %rd129, %rd127;
	ld.global.f32 	%f226, [%rd130];
	fma.rn.f32 	%f306, %f225, %f226, %f224;
	add.s32 	%r176, %r176, 4;
$L__BB1_35:
	setp.eq.s32 	%p28, %r77, 0;
	@%p28 bra 	$L__BB1_40;
	setp.eq.s32 	%p29, %r77, 1;
	@%p29 bra 	$L__BB1_38;
	add.s32 	%r136, %r176, %r65;
	mul.wide.u32 	%rd131, %r136, 4;
	add.s64 	%rd132, %rd5, %rd131;
	ld.global.f32 	%f228, [%rd132];
	mad.lo.s32 	%r137, %r176, %r100, %r4;
	mul.wide.s32 	%rd133, %r137, 4;
	add.s64 	%rd134, %rd3, %rd133;
	ld.global.f32 	%f229, [%rd134];
	fma.rn.f32 	%f230, %f228, %f229, %f306;
	cvt.u64.u32 	%rd135, %r65;
	cvt.u64.u32 	%rd136, %r176;
	add.s64 	%rd137, %rd136, %rd135;
	shl.b64 	%rd138, %rd137, 2;
	add.s64 	%rd139, %rd5, %rd138;
	ld.global.f32 	%f231, [%rd139+4];
	mul.wide.s32 	%rd140, %r100, 4;
	add.s64 	%rd141, %rd134, %rd140;
	ld.global.f32 	%f232, [%rd141];
	fma.rn.f32 	%f306, %f231, %f232, %f230;
	add.s32 	%r176, %r176, 2;
$L__BB1_38:
	and.b32  	%r138, %r99, 1;
	setp.eq.b32 	%p30, %r138, 1;
	not.pred 	%p31, %p30;
	@%p31 bra 	$L__BB1_40;
	add.s32 	%r139, %r176, %r65;
	mul.wide.u32 	%rd142, %r139, 4;
	add.s64 	%rd143, %rd5, %rd142;
	ld.global.f32 	%f233, [%rd143];
	mad.lo.s32 	%r140, %r176, %r100, %r4;
	mul.wide.s32 	%rd144, %r140, 4;
	add.s64 	%rd145, %rd3, %rd144;
	ld.global.f32 	%f234, [%rd145];
	fma.rn.f32 	%f306, %f233, %f234, %f306;
$L__BB1_40:
	ld.param.u64 	%rd196, [_Z18attention_backwardPfS_S_S_S_S_S_S_S_ii_param_5];
	mad.lo.s32 	%r141, %r100, %r3, %r4;
	cvta.to.global.u64 	%rd146, %rd196;
	mul.wide.s32 	%rd147, %r141, 4;
	add.s64 	%rd148, %rd146, %rd147;
	st.global.f32 	[%rd148], %f306;
$L__BB1_41:
	setp.ge.s32 	%p32, %r4, %r99;
	setp.ge.s32 	%p33, %r3, %r100;
	or.pred  	%p34, %p32, %p33;
	@%p34 bra 	$L__BB1_55;
	setp.lt.s32 	%p35, %r99, 1;
	mov.f32 	%f314, 0f00000000;
	@%p35 bra 	$L__BB1_54;
	add.s32 	%r143, %r99, -1;
	and.b32  	%r82, %r99, 7;
	setp.lt.u32 	%p36, %r143, 7;
	mov.f32 	%f314, 0f00000000;
	mov.b32 	%r182, 0;
	@%p36 bra 	$L__BB1_46;
	and.b32  	%r182, %r99, 2147483640;
	neg.s32 	%r180, %r182;
	shl.b32 	%r85, %r100, 3;
	shl.b32 	%r86, %r99, 3;
	mov.f32 	%f314, 0f00000000;
	mul.wide.u32 	%rd153, %r99, 4;
	mul.wide.s32 	%rd155, %r100, 4;
	mov.u32 	%r178, %r4;
	mov.u32 	%r179, %r3;
$L__BB1_45:
	.pragma "nounroll";
	mul.wide.s32 	%rd149, %r178, 4;
	add.s64 	%rd150, %rd5, %rd149;
	ld.global.f32 	%f239, [%rd150];
	mul.wide.s32 	%rd151, %r179, 4;
	add.s64 	%rd152, %rd4, %rd151;
	ld.global.f32 	%f240, [%rd152];
	fma.rn.f32 	%f241, %f239, %f240, %f314;
	add.s64 	%rd154, %rd150, %rd153;
	ld.global.f32 	%f242, [%rd154];
	add.s64 	%rd156, %rd152, %rd155;
	ld.global.f32 	%f243, [%rd156];
	fma.rn.f32 	%f244, %f242, %f243, %f241;
	add.s64 	%rd157, %rd154, %rd153;
	ld.global.f32 	%f245, [%rd157];
	add.s64 	%rd158, %rd156, %rd155;
	ld.global.f32 	%f246, [%rd158];
	fma.rn.f32 	%f247, %f245, %f246, %f244;
	add.s64 	%rd159, %rd157, %rd153;
	ld.global.f32 	%f248, [%rd159];
	add.s64 	%rd160, %rd158, %rd155;
	ld.global.f32 	%f249, [%rd160];
	fma.rn.f32 	%f250, %f248, %f249, %f247;
	add.s64 	%rd161, %rd159, %rd153;
	ld.global.f32 	%f251, [%rd161];
	add.s64 	%rd162, %rd160, %rd155;
	ld.global.f32 	%f252, [%rd162];
	fma.rn.f32 	%f253, %f251, %f252, %f250;
	add.s64 	%rd163, %rd161, %rd153;
	ld.global.f32 	%f254, [%rd163];
	add.s64 	%rd164, %rd162, %rd155;
	ld.global.f32 	%f255, [%rd164];
	fma.rn.f32 	%f256, %f254, %f255, %f253;
	add.s64 	%rd165, %rd163, %rd153;
	ld.global.f32 	%f257, [%rd165];
	add.s64 	%rd166, %rd164, %rd155;
	ld.global.f32 	%f258, [%rd166];
	fma.rn.f32 	%f259, %f257, %f258, %f256;
	add.s64 	%rd167, %rd165, %rd153;
	ld.global.f32 	%f260, [%rd167];
	add.s64 	%rd168, %rd166, %rd155;
	ld.global.f32 	%f261, [%rd168];
	fma.rn.f32 	%f314, %f260, %f261, %f259;
	add.s32 	%r180, %r180, 8;
	add.s32 	%r179, %r179, %r85;
	add.s32 	%r178, %r178, %r86;
	setp.ne.s32 	%p37, %r180, 0;
	@%p37 bra 	$L__BB1_45;
$L__BB1_46:
	setp.eq.s32 	%p38, %r82, 0;
	@%p38 bra 	$L__BB1_54;
	and.b32  	%r94, %r99, 3;
	setp.lt.u32 	%p39, %r82, 4;
	@%p39 bra 	$L__BB1_49;
	mad.lo.s32 	%r144, %r182, %r99, %r4;
	mul.wide.s32 	%rd169, %r144, 4;
	add.s64 	%rd170, %rd5, %rd169;
	ld.global.f32 	%f263, [%rd170];
	mad.lo.s32 	%r145, %r182, %r100, %r3;
	mul.wide.s32 	%rd171, %r145, 4;
	add.s64 	%rd172, %rd4, %rd171;
	ld.global.f32 	%f264, [%rd172];
	fma.rn.f32 	%f265, %f263, %f264, %f314;
	mul.wide.u32 	%rd173, %r99, 4;
	add.s64 	%rd174, %rd170, %rd173;
	ld.global.f32 	%f266, [%rd174];
	mul.wide.s32 	%rd175, %r100, 4;
	add.s64 	%rd176, %rd172, %rd175;
	ld.global.f32 	%f267, [%rd176];
	fma.rn.f32 	%f268, %f266, %f267, %f265;
	add.s64 	%rd177, %rd174, %rd173;
	ld.global.f32 	%f269, [%rd177];
	add.s64 	%rd178, %rd176, %rd175;
	ld.global.f32 	%f270, [%rd178];
	fma.rn.f32 	%f271, %f269, %f270, %f268;
	add.s64 	%rd179, %rd177, %rd173;
	ld.global.f32 	%f272, [%rd179];
	add.s64 	%rd180, %rd178, %rd175;
	ld.global.f32 	%f273, [%rd180];
	fma.rn.f32 	%f314, %f272, %f273, %f271;
	add.s32 	%r182, %r182, 4;
$L__BB1_49:
	setp.eq.s32 	%p40, %r94, 0;
	@%p40 bra 	$L__BB1_54;
	setp.eq.s32 	%p41, %r94, 1;
	@%p41 bra 	$L__BB1_52;
	mad.lo.s32 	%r146, %r182, %r99, %r4;
	mul.wide.s32 	%rd181, %r146, 4;
	add.s64 	%rd182, %rd5, %rd181;
	ld.global.f32 	%f275, [%rd182];
	mad.lo.s32 	%r147, %r182, %r100, %r3;
	mul.wide.s32 	%rd183, %r147, 4;
	add.s64 	%rd184, %rd4, %rd183;
	ld.global.f32 	%f276, [%rd184];
	fma.rn.f32 	%f277, %f275, %f276, %f314;
	mul.wide.u32 	%rd185, %r99, 4;
	add.s64 	%rd186, %rd182, %rd185;
	ld.global.f32 	%f278, [%rd186];
	mul.wide.s32 	%rd187, %r100, 4;
	add.s64 	%rd188, %rd184, %rd187;
	ld.global.f32 	%f279, [%rd188];
	fma.rn.f32 	%f314, %f278, %f279, %f277;
	add.s32 	%r182, %r182, 2;
$L__BB1_52:
	and.b32  	%r148, %r99, 1;
	setp.eq.b32 	%p42, %r148, 1;
	not.pred 	%p43, %p42;
	@%p43 bra 	$L__BB1_54;
	mad.lo.s32 	%r149, %r182, %r99, %r4;
	mul.wide.s32 	%rd189, %r149, 4;
	add.s64 	%rd190, %rd5, %rd189;
	ld.global.f32 	%f280, [%rd190];
	mad.lo.s32 	%r150, %r182, %r100, %r3;
	mul.wide.s32 	%rd191, %r150, 4;
	add.s64 	%rd192, %rd4, %rd191;
	ld.global.f32 	%f281, [%rd192];
	fma.rn.f32 	%f314, %f280, %f281, %f314;
$L__BB1_54:
	ld.param.u64 	%rd197, [_Z18attention_backwardPfS_S_S_S_S_S_S_S_ii_param_6];
	mad.lo.s32 	%r151, %r99, %r3, %r4;
	cvta.to.global.u64 	%rd193, %rd197;
	mul.wide.s32 	%rd194, %r151, 4;
	add.s64 	%rd195, %rd193, %rd194;
	st.global.f32 	[%rd195], %f314;
$L__BB1_55:
	ret;

}


// ===== COMPILED SASS (sm_100) =====

	.target	sm_100

	.elftype	@"ET_EXEC"


//--------------------- .note.nv.tkinfo           --------------------------
	.section	.note.nv.tkinfo,"",@"SHT_NOTE"
	.sectionflags	@"SHF_NOTE_NV_TKINFO"
	.tkinfo
        /*0018*/ 	.word	0x00000002
        /*0030*/ 	.string	""
        /*0030*/ 	.string	"ptxas"
        /*0030*/ 	.string	"Cuda compilation tools, release 13.0, V13.0.88"
        /*0030*/ 	.string	"Build cuda_13.0.r13.0/compiler.36424714_0"
        /*0030*/ 	.string	"-arch sm_100 -m 64 "



//--------------------- .note.nv.cuinfo           --------------------------
	.section	.note.nv.cuinfo,"",@"SHT_NOTE"
	.sectionflags	@"SHF_NOTE_NV_CUINFO"
        /*0018*/ 	.short	0x0002
        /*001a*/ 	.short	0x0064
        /*001c*/ 	.short	0x0082
	.zero		2


//--------------------- .nv.info                  --------------------------
	.section	.nv.info,"",@"SHT_CUDA_INFO"
	.align	4


	//----- nvinfo : EIATTR_REGCOUNT
	.align		4
        /*0000*/ 	.byte	0x04, 0x2f
        /*0002*/ 	.short	(.L_1 - .L_0)
	.align		4
.L_0:
        /*0004*/ 	.word	index@(_Z17attention_forwardPfS_S_S_S_ii)
        /*0008*/ 	.word	0x00000020


	//----- nvinfo : EIATTR_FRAME_SIZE
	.align		4
.L_1:
        /*000c*/ 	.byte	0x04, 0x11
        /*000e*/ 	.short	(.L_3 - .L_2)
	.align		4
.L_2:
        /*0010*/ 	.word	index@($__internal_2_$__cuda_sm3x_div_rn_noftz_f32_slowpath)
        /*0014*/ 	.word	0x00000000


	//----- nvinfo : EIATTR_FRAME_SIZE
	.align		4
.L_3:
        /*0018*/ 	.byte	0x04, 0x11
        /*001a*/ 	.short	(.L_5 - .L_4)
	.align		4
.L_4:
        /*001c*/ 	.word	index@($__internal_1_$__cuda_sm20_sqrt_rn_f32_slowpath)
        /*0020*/ 	.word	0x00000000


	//----- nvinfo : EIATTR_FRAME_SIZE
	.align		4
.L_5:
        /*0024*/ 	.byte	0x04, 0x11
        /*0026*/ 	.short	(.L_7 - .L_6)
	.align		4
.L_6:
        /*0028*/ 	.word	index@($__internal_0_$__cuda_sm20_rcp_rn_f32_slowpath)
        /*002c*/ 	.word	0x00000000


	//----- nvinfo : EIATTR_FRAME_SIZE
	.align		4
.L_7:
        /*0030*/ 	.byte	0x04, 0x11
        /*0032*/ 	.short	(.L_9 - .L_8)
	.align		4
.L_8:
        /*0034*/ 	.word	index@(_Z17attention_forwardPfS_S_S_S_ii)
        /*0038*/ 	.word	0x00000000


	//----- nvinfo : EIATTR_REGCOUNT
	.align		4
.L_9:
        /*003c*/ 	.byte	0x04, 0x2f
        /*003e*/ 	.short	(.L_11 - .L_10)
	.align		4
.L_10:
        /*0040*/ 	.word	index@(_Z18attention_backwardPfS_S_S_S_S_S_S_S_ii)
        /*0044*/ 	.word	0x00000020


	//----- nvinfo : EIATTR_FRAME_SIZE
	.align		4
.L_11:
        /*0048*/ 	.byte	0x04, 0x11
        /*004a*/ 	.short	(.L_13 - .L_12)
	.align		4
.L_12:
        /*004c*/ 	.word	index@(_Z18attention_backwardPfS_S_S_S_S_S_S_S_ii)
        /*0050*/ 	.word	0x00000000


	//----- nvinfo : EIATTR_MIN_STACK_SIZE
	.align		4
.L_13:
        /*0054*/ 	.byte	0x04, 0x12
        /*0056*/ 	.short	(.L_15 - .L_14)
	.align		4
.L_14:
        /*0058*/ 	.word	index@(_Z18attention_backwardPfS_S_S_S_S_S_S_S_ii)
        /*005c*/ 	.word	0x00000000


	//----- nvinfo : EIATTR_MIN_STACK_SIZE
	.align		4
.L_15:
        /*0060*/ 	.byte	0x04, 0x12
        /*0062*/ 	.short	(.L_17 - .L_16)
	.align		4
.L_16:
        /*0064*/ 	.word	index@(_Z17attention_forwardPfS_S_S_S_ii)
        /*0068*/ 	.word	0x00000000
.L_17:


//--------------------- .nv.compat                --------------------------
	.section	.nv.compat,"",@"SHT_CUDA_COMPAT_INFO"
	.align	4
        /*0000*/ 	.byte	0x02, 0x09, 0x00, 0x00, 0x02, 0x02, 0x01, 0x00, 0x02, 0x05, 0x05, 0x00, 0x03, 0x07, 0x01, 0x01
        /*0010*/ 	.byte	0x02, 0x03, 0x00, 0x00, 0x02, 0x06, 0x01, 0x00, 0x04, 0x0b, 0x08, 0x00, 0x01, 0x00, 0x00, 0x00
        /*0020*/ 	.byte	0x00, 0x00, 0x00, 0x00


//--------------------- .nv.info._Z18attention_backwardPfS_S_S_S_S_S_S_S_ii --------------------------
	.section	.nv.info._Z18attention_backwardPfS_S_S_S_S_S_S_S_ii,"",@"SHT_CUDA_INFO"
	.sectionflags	@""
	.align	4


	//----- nvinfo : EIATTR_CUDA_API_VERSION
	.align		4
        /*0000*/ 	.byte	0x04, 0x37
        /*0002*/ 	.short	(.L_19 - .L_18)
.L_18:
        /*0004*/ 	.word	0x00000082


	//----- nvinfo : EIATTR_KPARAM_INFO
	.align		4
.L_19:
        /*0008*/ 	.byte	0x04, 0x17
        /*000a*/ 	.short	(.L_21 - .L_20)
.L_20:
        /*000c*/ 	.word	0x00000000
        /*0010*/ 	.short	0x000a
        /*0012*/ 	.short	0x004c
        /*0014*/ 	.byte	0x00, 0xf0, 0x11, 0x00


	//----- nvinfo : EIATTR_KPARAM_INFO
	.align		4
.L_21:
        /*0018*/ 	.byte	0x04, 0x17
        /*001a*/ 	.short	(.L_23 - .L_22)
.L_22:
        /*001c*/ 	.word	0x00000000
        /*0020*/ 	.short	0x0009
        /*0022*/ 	.short	0x0048
        /*0024*/ 	.byte	0x00, 0xf0, 0x11, 0x00


	//----- nvinfo : EIATTR_KPARAM_INFO
	.align		4
.L_23:
        /*0028*/ 	.byte	0x04, 0x17
        /*002a*/ 	.short	(.L_25 - .L_24)
.L_24:
        /*002c*/ 	.word	0x00000000
        /*0030*/ 	.short	0x0008
        /*0032*/ 	.short	0x0040
        /*0034*/ 	.byte	0x00, 0xf5, 0x21, 0x00


	//----- nvinfo : EIATTR_KPARAM_INFO
	.align		4
.L_25:
        /*0038*/ 	.byte	0x04, 0x17
        /*003a*/ 	.short	(.L_27 - .L_26)
.L_26:
        /*003c*/ 	.word	0x00000000
        /*0040*/ 	.short	0x0007
        /*0042*/ 	.short	0x0038
        /*0044*/ 	.byte	0x00, 0xf5, 0x21, 0x00


	//----- nvinfo : EIATTR_KPARAM_INFO
	.align		4
.L_27:
        /*0048*/ 	.byte	0x04, 0x17
        /*004a*/ 	.short	(.L_29 - .L_28)
.L_28:
        /*004c*/ 	.word	0x00000000
        /*0050*/ 	.short	0x0006
        /*0052*/ 	.short	0x0030
        /*0054*/ 	.byte	0x00, 0xf5, 0x21, 0x00


	//----- nvinfo : EIATTR_KPARAM_INFO
	.align		4
.L_29:
        /*0058*/ 	.byte	0x04, 0x17
        /*005a*/ 	.short	(.L_31 - .L_30)
.L_30:
        /*005c*/ 	.word	0x00000000
        /*0060*/ 	.short	0x0005
        /*0062*/ 	.short	0x0028
        /*0064*/ 	.byte	0x00, 0xf5, 0x21, 0x00


	//----- nvinfo : EIATTR_KPARAM_INFO
	.align		4
.L_31:
        /*0068*/ 	.byte	0x04, 0x17
        /*006a*/ 	.short	(.L_33 - .L_32)
.L_32:
        /*006c*/ 	.word	0x00000000
        /*0070*/ 	.short	0x0004
        /*0072*/ 	.short	0x0020
        /*0074*/ 	.byte	0x00, 0xf5, 0x21, 0x00


	//----- nvinfo : EIATTR_KPARAM_INFO
	.align		4
.L_33:
        /*0078*/ 	.byte	0x04, 0x17
        /*007a*/ 	.short	(.L_35 - .L_34)
.L_34:
        /*007c*/ 	.word	0x00000000
        /*0080*/ 	.short	0x0003
        /*0082*/ 	.short	0x0018
        /*0084*/ 	.byte	0x00, 0xf5, 0x21, 0x00


	//----- nvinfo : EIATTR_KPARAM_INFO
	.align		4
.L_35:
        /*0088*/ 	.byte	0x04, 0x17
        /*008a*/ 	.short	(.L_37 - .L_36)
.L_36:
        /*008c*/ 	.word	0x00000000
        /*0090*/ 	.short	0x0002
        /*0092*/ 	.short	0x0010
        /*0094*/ 	.byte	0x00, 0xf5, 0x21, 0x00


	//----- nvinfo : EIATTR_KPARAM_INFO
	.align		4
.L_37:
        /*0098*/ 	.byte	0x04, 0x17
        /*009a*/ 	.short	(.L_39 - .L_38)
.L_38:
        /*009c*/ 	.word	0x00000000
        /*00a0*/ 	.short	0x0001
        /*00a2*/ 	.short	0x0008
        /*00a4*/ 	.byte	0x00, 0xf5, 0x21, 0x00


	//----- nvinfo : EIATTR_KPARAM_INFO
	.align		4
.L_39:
        /*00a8*/ 	.byte	0x04, 0x17
        /*00aa*/ 	.short	(.L_41 - .L_40)
.L_40:
        /*00ac*/ 	.word	0x00000000
        /*00b0*/ 	.short	0x0000
        /*00b2*/ 	.short	0x0000
        /*00b4*/ 	.byte	0x00, 0xf5, 0x21, 0x00


	//----- nvinfo : EIATTR_SPARSE_MMA_MASK
	.align		4
.L_41:
        /*00b8*/ 	.byte	0x03, 0x50
        /*00ba*/ 	.short	0x0000


	//----- nvinfo : EIATTR_MAXREG_COUNT
	.align		4
        /*00bc*/ 	.byte	0x03, 0x1b
        /*00be*/ 	.short	0x00ff


	//----- nvinfo : EIATTR_MERCURY_ISA_VERSION
	.align		4
        /*00c0*/ 	.byte	0x03, 0x5f
        /*00c2*/ 	.short	0x0101


	//----- nvinfo : EIATTR_VRC_CTA_INIT_COUNT
	.align		4
        /*00c4*/ 	.byte	0x02, 0x4a
	.zero		1
	.zero		1


	//----- nvinfo : EIATTR_EXIT_INSTR_OFFSETS
	.align		4
        /*00c8*/ 	.byte	0x04, 0x1c
        /*00ca*/ 	.short	(.L_43 - .L_42)


	//   ....[0]....
.L_42:
        /*00cc*/ 	.word	0x00001d20


	//   ....[1]....
        /*00d0*/ 	.word	0x000024e0


	//----- nvinfo : EIATTR_CRS_STACK_SIZE
	.align		4
.L_43:
        /*00d4*/ 	.byte	0x04, 0x1e
        /*00d6*/ 	.short	(.L_45 - .L_44)
.L_44:
        /*00d8*/ 	.word	0x00000000


	//----- nvinfo : EIATTR_CBANK_PARAM_SIZE
	.align		4
.L_45:
        /*00dc*/ 	.byte	0x03, 0x19
        /*00de*/ 	.short	0x0050


	//----- nvinfo : EIATTR_PARAM_CBANK
	.align		4
        /*00e0*/ 	.byte	0x04, 0x0a
        /*00e2*/ 	.short	(.L_47 - .L_46)
	.align		4
.L_46:
        /*00e4*/ 	.word	index@(.nv.constant0._Z18attention_backwardPfS_S_S_S_S_S_S_S_ii)
        /*00e8*/ 	.short	0x0380
        /*00ea*/ 	.short	0x0050


	//----- nvinfo : EIATTR_SW_WAR
	.align		4
.L_47:
        /*00ec*/ 	.byte	0x04, 0x36
        /*00ee*/ 	.short	(.L_49 - .L_48)
.L_48:
        /*00f0*/ 	.word	0x00000008
.L_49:


//--------------------- .nv.info._Z17attention_forwardPfS_S_S_S_ii --------------------------
	.section	.nv.info._Z17attention_forwardPfS_S_S_S_ii,"",@"SHT_CUDA_INFO"
	.sectionflags	@""
	.align	4


	//----- nvinfo : EIATTR_CUDA_API_VERSION
	.align		4
        /*0000*/ 	.byte	0x04, 0x37
        /*0002*/ 	.short	(.L_51 - .L_50)
.L_50:
        /*0004*/ 	.word	0x00000082


	//----- nvinfo : EIATTR_KPARAM_INFO
	.align		4
.L_51:
        /*0008*/ 	.byte	0x04, 0x17
        /*000a*/ 	.short	(.L_53 - .L_52)
.L_52:
        /*000c*/ 	.word	0x00000000
        /*0010*/ 	.short	0x0006
        /*0012*/ 	.short	0x002c
        /*0014*/ 	.byte	0x00, 0xf0, 0x11, 0x00


	//----- nvinfo : EIATTR_KPARAM_INFO
	.align		4
.L_53:
        /*0018*/ 	.byte	0x04, 0x17
        /*001a*/ 	.short	(.L_55 - .L_54)
.L_54:
        /*001c*/ 	.word	0x00000000
        /*0020*/ 	.short	0x0005
        /*0022*/ 	.short	0x0028
        /*0024*/ 	.byte	0x00, 0xf0, 0x11, 0x00


	//----- nvinfo : EIATTR_KPARAM_INFO
	.align		4
.L_55:
        /*0028*/ 	.byte	0x04, 0x17
        /*002a*/ 	.short	(.L_57 - .L_56)
.L_56:
        /*002c*/ 	.word	0x00000000
        /*0030*/ 	.short	0x0004
        /*0032*/ 	.short	0x0020
        /*0034*/ 	.byte	0x00, 0xf5, 0x21, 0x00


	//----- nvinfo : EIATTR_KPARAM_INFO
	.align		4
.L_57:
        /*0038*/ 	.byte	0x04, 0x17
        /*003a*/ 	.short	(.L_59 - .L_58)
.L_58:
        /*003c*/ 	.word	0x00000000
        /*0040*/ 	.short	0x0003
        /*0042*/ 	.short	0x0018
        /*0044*/ 	.byte	0x00, 0xf5, 0x21, 0x00


	//----- nvinfo : EIATTR_KPARAM_INFO
	.align		4
.L_59:
        /*0048*/ 	.byte	0x04, 0x17
        /*004a*/ 	.short	(.L_61 - .L_60)
.L_60:
        /*004c*/ 	.word	0x00000000
        /*0050*/ 	.short	0x0002
        /*0052*/ 	.short	0x0010
        /*0054*/ 	.byte	0x00, 0xf5, 0x21, 0x00


	//----- nvinfo : EIATTR_KPARAM_INFO
	.align		4
.L_61:
        /*0058*/ 	.byte	0x04, 0x17
        /*005a*/ 	.short	(.L_63 - .L_62)
.L_62:
        /*005c*/ 	.word	0x00000000
        /*0060*/ 	.short	0x0001
        /*0062*/ 	.short	0x0008
        /*0064*/ 	.byte	0x00, 0xf5, 0x21, 0x00


	//----- nvinfo : EIATTR_KPARAM_INFO
	.align		4
.L_63:
        /*0068*/ 	.byte	0x04, 0x17
        /*006a*/ 	.short	(.L_65 - .L_64)
.L_64:
        /*006c*/ 	.word	0x00000000
        /*0070*/ 	.short	0x0000
        /*0072*/ 	.short	0x0000
        /*0074*/ 	.byte	0x00, 0xf5, 0x21, 0x00


	//----- nvinfo : EIATTR_SPARSE_MMA_MASK
	.align		4
.L_65:
        /*0078*/ 	.byte	0x03, 0x50
        /*007a*/ 	.short	0x0000


	//----- nvinfo : EIATTR_MAXREG_COUNT
	.align		4
        /*007c*/ 	.byte	0x03, 0x1b
        /*007e*/ 	.short	0x00ff


	//----- nvinfo : EIATTR_NUM_BARRIERS
	.align		4
        /*0080*/ 	.byte	0x02, 0x4c
        /*0082*/ 	.byte	0x01
	.zero		1


	//----- nvinfo : EIATTR_MERCURY_ISA_VERSION
	.align		4
        /*0084*/ 	.byte	0x03, 0x5f
        /*0086*/ 	.short	0x0101


	//----- nvinfo : EIATTR_VRC_CTA_INIT_COUNT
	.align		4
        /*0088*/ 	.byte	0x02, 0x4a
	.zero		1
	.zero		1


	//----- nvinfo : EIATTR_EXIT_INSTR_OFFSETS
	.align		4
        /*008c*/ 	.byte	0x04, 0x1c
        /*008e*/ 	.short	(.L_67 - .L_66)


	//   ....[0]....
.L_66:
        /*0090*/ 	.word	0x000000c0


	//   ....[1]....
        /*0094*/ 	.word	0x00004e80


	//----- nvinfo : EIATTR_CRS_STACK_SIZE
	.align		4
.L_67:
        /*0098*/ 	.byte	0x04, 0x1e
        /*009a*/ 	.short	(.L_69 - .L_68)
.L_68:
        /*009c*/ 	.word	0x00000000


	//----- nvinfo : EIATTR_CBANK_PARAM_SIZE
	.align		4
.L_69:
        /*00a0*/ 	.byte	0x03, 0x19
        /*00a2*/ 	.short	0x0030


	//----- nvinfo : EIATTR_PARAM_CBANK
	.align		4
        /*00a4*/ 	.byte	0x04, 0x0a
        /*00a6*/ 	.short	(.L_71 - .L_70)
	.align		4
.L_70:
        /*00a8*/ 	.word	index@(.nv.constant0._Z17attention_forwardPfS_S_S_S_ii)
        /*00ac*/ 	.short	0x0380
        /*00ae*/ 	.short	0x0030


	//----- nvinfo : EIATTR_SW_WAR
	.align		4
.L_71:
        /*00b0*/ 	.byte	0x04, 0x36
        /*00b2*/ 	.short	(.L_73 - .L_72)
.L_72:
        /*00b4*/ 	.word	0x00000008
.L_73:


//--------------------- .nv.callgraph             --------------------------
	.section	.nv.callgraph,"",@"SHT_CUDA_CALLGRAPH"
	.align	4
	.sectionentsize	8
	.align		4
        /*0000*/ 	.word	0x00000000
	.align		4
        /*0004*/ 	.word	0xffffffff
	.align		4
        /*0008*/ 	.word	0x00000000
	.align		4
        /*000c*/ 	.word	0xfffffffe
	.align		4
        /*0010*/ 	.word	0x00000000
	.align		4
        /*0014*/ 	.word	0xfffffffd
	.align		4
        /*0018*/ 	.word	0x00000000
	.align		4
        /*001c*/ 	.word	0xfffffffc


//--------------------- .text._Z18attention_backwardPfS_S_S_S_S_S_S_S_ii --------------------------
	.section	.text._Z18attention_backwardPfS_S_S_S_S_S_S_S_ii,"ax",@progbits
	.align	128
        .global         _Z18attention_backwardPfS_S_S_S_S_S_S_S_ii
        .type           _Z18attention_backwardPfS_S_S_S_S_S_S_S_ii,@function
        .size           _Z18attention_backwardPfS_S_S_S_S_S_S_S_ii,(.L_x_133 - _Z18attention_backwardPfS_S_S_S_S_S_S_S_ii)
        .other          _Z18attention_backwardPfS_S_S_S_S_S_S_S_ii,@"STO_CUDA_ENTRY STV_DEFAULT"
_Z18attention_backwardPfS_S_S_S_S_S_S_S_ii:
.text._Z18attention_backwardPfS_S_S_S_S_S_S_S_ii:
[----:B------:R-:W-:Y:S01]  /*0000*/  LDC R1, c[0x0][0x37c] ;  /* 0x0000df00ff017b82 */ /* 0x000fe20000000800 */
[----:B------:R-:W0:Y:S07]  /*0010*/  S2R R0, SR_TID.X ;  /* 0x0000000000007919 */ /* 0x000e2e0000002100 */
[----:B------:R-:W1:Y:S01]  /*0020*/  S2UR UR4, SR_CTAID.Y ;  /* 0x00000000000479c3 */ /* 0x000e620000002600 */
[----:B------:R-:W1:Y:S01]  /*0030*/  LDCU UR5, c[0x0][0x364] ;  /* 0x00006c80ff0577ac */ /* 0x000e620008000800 */
[----:B------:R-:W-:Y:S01]  /*0040*/  BSSY.RECONVERGENT B0, `(.L_x_0) ;  /* 0x0000097000007945 */ /* 0x000fe20003800200 */
[----:B------:R-:W2:Y:S05]  /*0050*/  S2R R7, SR_TID.Y ;  /* 0x0000000000077919 */ /* 0x000eaa0000002200 */
[----:B------:R-:W0:Y:S08]  /*0060*/  S2UR UR6, SR_CTAID.X ;  /* 0x00000000000679c3 */ /* 0x000e300000002500 */
[----:B------:R-:W0:Y:S08]  /*0070*/  LDC R3, c[0x0][0x360] ;  /* 0x0000d800ff037b82 */ /* 0x000e300000000800 */
[----:B------:R-:W3:Y:S01]  /*0080*/  LDC.64 R14, c[0x0][0x3c8] ;  /* 0x0000f200ff0e7b82 */ /* 0x000ee20000000a00 */
[----:B-1----:R-:W-:Y:S01]  /*0090*/  UIMAD UR4, UR4, UR5, URZ ;  /* 0x00000005040472a4 */ /* 0x002fe2000f8e02ff */
[----:B0-----:R-:W-:-:S05]  /*00a0*/  IMAD R0, R3, UR6, R0 ;  /* 0x0000000603007c24 */ /* 0x001fca000f8e0200 */
[----:B--2---:R-:W-:Y:S01]  /*00b0*/  IADD3 R3, PT, PT, R7, UR4, RZ ;  /* 0x0000000407037c10 */ /* 0x004fe2000fffe0ff */
[----:B------:R-:W0:Y:S01]  /*00c0*/  LDCU.64 UR6, c[0x0][0x358] ;  /* 0x00006b00ff0677ac */ /* 0x000e220008000a00 */
[----:B---3--:R-:W-:Y:S02]  /*00d0*/  ISETP.GE.AND P0, PT, R0, R15, PT ;  /* 0x0000000f0000720c */ /* 0x008fe40003f06270 */
[----:B------:R-:W-:Y:S02]  /*00e0*/  IADD3 R2, PT, PT, R14, -0x1, RZ ;  /* 0xffffffff0e027810 */ /* 0x000fe40007ffe0ff */
[----:B------:R-:W-:-:S13]  /*00f0*/  ISETP.LT.AND P0, PT, R3, R14, !P0 ;  /* 0x0000000e0300720c */ /* 0x000fda0004701270 */
[----:B0-----:R-:W-:Y:S05]  /*0100*/  @!P0 BRA `(.L_x_1) ;  /* 0x0000000800288947 */ /* 0x001fea0003800000 */
[----:B------:R-:W-:Y:S01]  /*0110*/  ISETP.GE.U32.AND P1, PT, R2, 0x7, PT ;  /* 0x000000070200780c */ /* 0x000fe20003f26070 */
[----:B------:R-:W-:Y:S01]  /*0120*/  HFMA2 R12, -RZ, RZ, 0, 0 ;  /* 0x00000000ff0c7431 */ /* 0x000fe200000001ff */
[----:B------:R-:W-:Y:S02]  /*0130*/  LOP3.LUT R4, R14, 0x7, RZ, 0xc0, !PT ;  /* 0x000000070e047812 */ /* 0x000fe400078ec0ff */
[----:B------:R-:W-:Y:S02]  /*0140*/  MOV R6, RZ ;  /* 0x000000ff00067202 */ /* 0x000fe40000000f00 */
[----:B------:R-:W-:-:S07]  /*0150*/  ISETP.NE.AND P2, PT, R4, RZ, PT ;  /* 0x000000ff0400720c */ /* 0x000fce0003f45270 */
[----:B------:R-:W-:Y:S06]  /*0160*/  @!P1 BRA `(.L_x_2) ;  /* 0x0000000400089947 */ /* 0x000fec0003800000 */
[C---:B------:R-:W-:Y:S01]  /*0170*/  LOP3.LUT R6, R14.reuse, 0x7ffffff8, RZ, 0xc0, !PT ;  /* 0x7ffffff80e067812 */ /* 0x040fe200078ec0ff */
[C---:B------:R-:W-:Y:S01]  /*0180*/  IMAD R9, R14.reuse, 0x3, R3 ;  /* 0x000000030e097824 */ /* 0x040fe200078e0203 */
[C---:B------:R-:W-:Y:S01]  /*0190*/  IADD3 R7, PT, PT, R14.reuse, UR4, R7 ;  /* 0x000000040e077c10 */ /* 0x040fe2000fffe007 */
[C-C-:B------:R-:W-:Y:S01]  /*01a0*/  IMAD R13, R14.reuse, 0x5, R3.reuse ;  /* 0x000000050e0d7824 */ /* 0x140fe200078e0203 */
[CC--:B------:R-:W-:Y:S01]  /*01b0*/  LEA R5, R14.reuse, R3.reuse, 0x1 ;  /* 0x000000030e057211 */ /* 0x0c0fe200078e08ff */
[C-C-:B------:R-:W-:Y:S01]  /*01c0*/  IMAD R27, R14.reuse, 0x6, R3.reuse ;  /* 0x000000060e1b7824 */ /* 0x140fe200078e0203 */
[CC--:B------:R-:W-:Y:S01]  /*01d0*/  LEA R11, R14.reuse, R3.reuse, 0x2 ;  /* 0x000000030e0b7211 */ /* 0x0c0fe200078e10ff */
[----:B------:R-:W-:Y:S01]  /*01e0*/  IMAD R25, R14, 0x7, R3 ;  /* 0x000000070e197824 */ /* 0x000fe200078e0203 */
[----:B------:R-:W-:Y:S02]  /*01f0*/  MOV R12, RZ ;  /* 0x000000ff000c7202 */ /* 0x000fe40000000f00 */
[----:B------:R-:W-:-:S02]  /*0200*/  MOV R23, R3 ;  /* 0x0000000300177202 */ /* 0x000fc40000000f00 */
[----:B------:R-:W-:Y:S02]  /*0210*/  MOV R8, R0 ;  /* 0x0000000000087202 */ /* 0x000fe40000000f00 */
[----:B------:R-:W-:-:S07]  /*0220*/  IADD3 R10, PT, PT, -R6, RZ, RZ ;  /* 0x000000ff060a7210 */ /* 0x000fce0007ffe1ff */
.L_x_3:
[----:B------:R-:W0:Y:S08]  /*0230*/  LDC.64 R16, c[0x0][0x398] ;  /* 0x0000e600ff107b82 */ /* 0x000e300000000a00 */
[----:B------:R-:W1:Y:S01]  /*0240*/  LDC.64 R18, c[0x0][0x3a0] ;  /* 0x0000e800ff127b82 */ /* 0x000e620000000a00 */
[----:B0-----:R-:W-:-:S06]  /*0250*/  IMAD.WIDE.U32 R20, R23, 0x4, R16 ;  /* 0x0000000417147825 */ /* 0x001fcc00078e0010 */
[----:B------:R-:W2:Y:S01]  /*0260*/  LDG.E R21, desc[UR6][R20.64] ;  /* 0x0000000614157981 */ /* 0x000ea2000c1e1900 */
[----:B-1----:R-:W-:-:S05]  /*0270*/  IMAD.WIDE R18, R8, 0x4, R18 ;  /* 0x0000000408127825 */ /* 0x002fca00078e0212 */
[----:B------:R0:W2:Y:S01]  /*0280*/  LDG.E R22, desc[UR6][R18.64] ;  /* 0x0000000612167981 */ /* 0x0000a2000c1e1900 */
[----:B------:R-:W-:-:S05]  /*0290*/  IMAD.WIDE R28, R15, 0x4, R18 ;  /* 0x000000040f1c7825 */ /* 0x000fca00078e0212 */
[----:B------:R1:W3:Y:S01]  /*02a0*/  LDG.E R24, desc[UR6][R28.64] ;  /* 0x000000061c187981 */ /* 0x0002e2000c1e1900 */
[----:B0-----:R-:W-:-:S05]  /*02b0*/  IMAD.WIDE.U32 R18, R5, 0x4, R16 ;  /* 0x0000000405127825 */ /* 0x001fca00078e0010 */
[----:B------:R-:W4:Y:S01]  /*02c0*/  LDG.E R26, desc[UR6][R18.64] ;  /* 0x00000006121a7981 */ /* 0x000f22000c1e1900 */
[----:B-1----:R-:W-:-:S05]  /*02d0*/  IMAD.WIDE R28, R15, 0x4, R28 ;  /* 0x000000040f1c7825 */ /* 0x002fca00078e021c */
[----:B------:R-:W4:Y:S01]  /*02e0*/  LDG.E R19, desc[UR6][R28.64] ;  /* 0x000000061c137981 */ /* 0x000f22000c1e1900 */
[----:B--2---:R-:W-:Y:S01]  /*02f0*/  FFMA R12, R21, R22, R12 ;  /* 0x00000016150c7223 */ /* 0x004fe2000000000c */
[----:B------:R-:W-:-:S05]  /*0300*/  IMAD.WIDE.U32 R20, R7, 0x4, R16 ;  /* 0x0000000407147825 */ /* 0x000fca00078e0010 */
[----:B------:R0:W3:Y:S02]  /*0310*/  LDG.E R22, desc[UR6][R20.64] ;  /* 0x0000000614167981 */ /* 0x0000e4000c1e1900 */
[----:B0-----:R-:W-:-:S04]  /*0320*/  IMAD.WIDE.U32 R20, R9, 0x4, R16 ;  /* 0x0000000409147825 */ /* 0x001fc800078e0010 */
[----:B---3--:R-:W-:Y:S02]  /*0330*/  FFMA R12, R22, R24, R12 ;  /* 0x00000018160c7223 */ /* 0x008fe4000000000c */
[----:B------:R0:W2:Y:S02]  /*0340*/  LDG.E R22, desc[UR6][R20.64] ;  /* 0x0000000614167981 */ /* 0x0000a4000c1e1900 */
[----:B----4-:R-:W-:Y:S01]  /*0350*/  FFMA R12, R26, R19, R12 ;  /* 0x000000131a0c7223 */ /* 0x010fe2000000000c */
[----:B------:R-:W-:-:S05]  /*0360*/  IMAD.WIDE R18, R15, 0x4, R28 ;  /* 0x000000040f127825 */ /* 0x000fca00078e021c */
[----:B------:R1:W2:Y:S01]  /*0370*/  LDG.E R24, desc[UR6][R18.64] ;  /* 0x0000000612187981 */ /* 0x0002a2000c1e1900 */
[----:B0-----:R-:W-:-:S05]  /*0380*/  IMAD.WIDE.U32 R20, R11, 0x4, R16 ;  /* 0x000000040b147825 */ /* 0x001fca00078e0010 */
[----:B------:R0:W3:Y:S01]  /*0390*/  LDG.E R26, desc[UR6][R20.64] ;  /* 0x00000006141a7981 */ /* 0x0000e2000c1e1900 */
[----:B-1----:R-:W-:-:S05]  /*03a0*/  IMAD.WIDE R18, R15, 0x4, R18 ;  /* 0x000000040f127825 */ /* 0x002fca00078e0212 */
[----:B------:R1:W3:Y:S01]  /*03b0*/  LDG.E R29, desc[UR6][R18.64] ;  /* 0x00000006121d7981 */ /* 0x0002e2000c1e1900 */
[----:B0-----:R-:W-:-:S04]  /*03c0*/  IMAD.WIDE R20, R15, 0x4, R18 ;  /* 0x000000040f147825 */ /* 0x001fc800078e0212 */
[----:B-1----:R-:W-:-:S04]  /*03d0*/  IMAD.WIDE R18, R15, 0x4, R20 ;  /* 0x000000040f127825 */ /* 0x002fc800078e0214 */
[----:B--2---:R-:W-:Y:S02]  /*03e0*/  FFMA R12, R22, R24, R12 ;  /* 0x00000018160c7223 */ /* 0x004fe4000000000c */
[----:B------:R0:W2:Y:S02]  /*03f0*/  LDG.E R22, desc[UR6][R20.64] ;  /* 0x0000000614167981 */ /* 0x0000a4000c1e1900 */
[----:B---3--:R-:W-:Y:S01]  /*0400*/  FFMA R12, R26, R29, R12 ;  /* 0x0000001d1a0c7223 */ /* 0x008fe2000000000c */
[--C-:B------:R-:W-:Y:S01]  /*0410*/  IMAD.WIDE.U32 R28, R13, 0x4, R16.reuse ;  /* 0x000000040d1c7825 */ /* 0x100fe200078e0010 */
[----:B------:R1:W3:Y:S03]  /*0420*/  LDG.E R26, desc[UR6][R18.64] ;  /* 0x00000006121a7981 */ /* 0x0002e6000c1e1900 */
[--C-:B0-----:R-:W-:Y:S02]  /*0430*/  IMAD.WIDE.U32 R20, R27, 0x4, R16.reuse ;  /* 0x000000041b147825 */ /* 0x101fe400078e0010 */
[----:B------:R-:W2:Y:S02]  /*0440*/  LDG.E R29, desc[UR6][R28.64] ;  /* 0x000000061c1d7981 */ /* 0x000ea4000c1e1900 */
[----:B------:R-:W-:-:S02]  /*0450*/  IMAD.WIDE.U32 R16, R25, 0x4, R16 ;  /* 0x0000000419107825 */ /* 0x000fc400078e0010 */
[----:B------:R-:W3:Y:S02]  /*0460*/  LDG.E R24, desc[UR6][R20.64] ;  /* 0x0000000614187981 */ /* 0x000ee4000c1e1900 */
[----:B-1----:R-:W-:Y:S02]  /*0470*/  IMAD.WIDE R18, R15, 0x4, R18 ;  /* 0x000000040f127825 */ /* 0x002fe400078e0212 */
[----:B------:R-:W4:Y:S04]  /*0480*/  LDG.E R17, desc[UR6][R16.64] ;  /* 0x0000000610117981 */ /* 0x000f28000c1e1900 */
[----:B------:R-:W4:Y:S01]  /*0490*/  LDG.E R18, desc[UR6][R18.64] ;  /* 0x0000000612127981 */ /* 0x000f22000c1e1900 */
[----:B------:R-:W-:-:S04]  /*04a0*/  IADD3 R10, PT, PT, R10, 0x8, RZ ;  /* 0x000000080a0a7810 */ /* 0x000fc80007ffe0ff */
[----:B------:R-:W-:Y:S02]  /*04b0*/  ISETP.NE.AND P1, PT, R10, RZ, PT ;  /* 0x000000ff0a00720c */ /* 0x000fe40003f25270 */
[C---:B------:R-:W-:Y:S02]  /*04c0*/  LEA R7, R14.reuse, R7, 0x3 ;  /* 0x000000070e077211 */ /* 0x040fe400078e18ff */
[C---:B------:R-:W-:Y:S02]  /*04d0*/  LEA R5, R14.reuse, R5, 0x3 ;  /* 0x000000050e057211 */ /* 0x040fe400078e18ff */
[C---:B------:R-:W-:Y:S02]  /*04e0*/  LEA R9, R14.reuse, R9, 0x3 ;  /* 0x000000090e097211 */ /* 0x040fe400078e18ff */
[C---:B------:R-:W-:Y:S02]  /*04f0*/  LEA R11, R14.reuse, R11, 0x3 ;  /* 0x0000000b0e0b7211 */ /* 0x040fe400078e18ff */
[----:B------:R-:W-:-:S02]  /*0500*/  LEA R13, R14, R13, 0x3 ;  /* 0x0000000d0e0d7211 */ /* 0x000fc400078e18ff */
[C---:B------:R-:W-:Y:S02]  /*0510*/  LEA R23, R14.reuse, R23, 0x3 ;  /* 0x000000170e177211 */ /* 0x040fe400078e18ff */
[C---:B------:R-:W-:Y:S02]  /*0520*/  LEA R27, R14.reuse, R27, 0x3 ;  /* 0x0000001b0e1b7211 */ /* 0x040fe400078e18ff */
[----:B------:R-:W-:Y:S02]  /*0530*/  LEA R25, R14, R25, 0x3 ;  /* 0x000000190e197211 */ /* 0x000fe400078e18ff */
[----:B------:R-:W-:Y:S01]  /*0540*/  LEA R8, R15, R8, 0x3 ;  /* 0x000000080f087211 */ /* 0x000fe200078e18ff */
[----:B--2---:R-:W-:-:S04]  /*0550*/  FFMA R12, R29, R22, R12 ;  /* 0x000000161d0c7223 */ /* 0x004fc8000000000c */
[----:B---3--:R-:W-:-:S04]  /*0560*/  FFMA R12, R24, R26, R12 ;  /* 0x0000001a180c7223 */ /* 0x008fc8000000000c */
[----:B----4-:R-:W-:Y:S01]  /*0570*/  FFMA R12, R17, R18, R12 ;  /* 0x00000012110c7223 */ /* 0x010fe2000000000c */
[----:B------:R-:W-:Y:S06]  /*0580*/  @P1 BRA `(.L_x_3) ;  /* 0xfffffffc00281947 */ /* 0x000fec000383ffff */
.L_x_2:
[----:B------:R-:W-:Y:S05]  /*0590*/  @!P2 BRA `(.L_x_4) ;  /* 0x0000000000f4a947 */ /* 0x000fea0003800000 */
[----:B------:R-:W-:Y:S02]  /*05a0*/  ISETP.GE.U32.AND P1, PT, R4, 0x4, PT ;  /* 0x000000040400780c */ /* 0x000fe40003f26070 */
[----:B------:R-:W-:-:S04]  /*05b0*/  LOP3.LUT R13, R14, 0x3, RZ, 0xc0, !PT ;  /* 0x000000030e0d7812 */ /* 0x000fc800078ec0ff */
[----:B------:R-:W-:-:S07]  /*05c0*/  ISETP.NE.AND P2, PT, R13, RZ, PT ;  /* 0x000000ff0d00720c */ /* 0x000fce0003f45270 */
[----:B------:R-:W-:Y:S06]  /*05d0*/  @!P1 BRA `(.L_x_5) ;  /* 0x0000000000709947 */ /* 0x000fec0003800000 */
[----:B------:R-:W0:Y:S01]  /*05e0*/  LDC.64 R18, c[0x0][0x3a0] ;  /* 0x0000e800ff127b82 */ /* 0x000e220000000a00 */
[C---:B------:R-:W-:Y:S02]  /*05f0*/  IMAD R5, R6.reuse, R15, R0 ;  /* 0x0000000f06057224 */ /* 0x040fe400078e0200 */
[----:B------:R-:W-:-:S05]  /*0600*/  IMAD R25, R6, R14, R3 ;  /* 0x0000000e06197224 */ /* 0x000fca00078e0203 */
[----:B------:R-:W1:Y:S01]  /*0610*/  LDC.64 R8, c[0x0][0x398] ;  /* 0x0000e600ff087b82 */ /* 0x000e620000000a00 */
[----:B------:R-:W-:-:S04]  /*0620*/  IADD3 R21, PT, PT, R25, R14, RZ ;  /* 0x0000000e19157210 */ /* 0x000fc80007ffe0ff */
[----:B------:R-:W-:Y:S01]  /*0630*/  IADD3 R17, PT, PT, R21, R14, RZ ;  /* 0x0000000e15117210 */ /* 0x000fe20007ffe0ff */
[----:B0-----:R-:W-:-:S04]  /*0640*/  IMAD.WIDE R18, R5, 0x4, R18 ;  /* 0x0000000405127825 */ /* 0x001fc800078e0212 */
[----:B------:R-:W-:-:S04]  /*0650*/  IMAD.WIDE R10, R15, 0x4, R18 ;  /* 0x000000040f0a7825 */ /* 0x000fc800078e0212 */
[--C-:B-1----:R-:W-:Y:S01]  /*0660*/  IMAD.WIDE.U32 R24, R25, 0x4, R8.reuse ;  /* 0x0000000419187825 */ /* 0x102fe200078e0008 */
[----:B------:R-:W2:Y:S01]  /*0670*/  LDG.E R18, desc[UR6][R18.64] ;  /* 0x0000000612127981 */ /* 0x000ea2000c1e1900 */
[----:B------:R-:W-:Y:S02]  /*0680*/  IADD3 R23, PT, PT, R17, R14, RZ ;  /* 0x0000000e11177210 */ /* 0x000fe40007ffe0ff */
[----:B------:R-:W-:Y:S01]  /*0690*/  IMAD.WIDE.U32 R20, R21, 0x4, R8 ;  /* 0x0000000415147825 */ /* 0x000fe200078e0008 */
[----:B------:R-:W2:Y:S03]  /*06a0*/  LDG.E R7, desc[UR6][R24.64] ;  /* 0x0000000618077981 */ /* 0x000ea6000c1e1900 */
[----:B------:R-:W-:Y:S02]  /*06b0*/  IMAD.WIDE R4, R15, 0x4, R10 ;  /* 0x000000040f047825 */ /* 0x000fe400078e020a */
[----:B------:R-:W3:Y:S02]  /*06c0*/  LDG.E R20, desc[UR6][R20.64] ;  /* 0x0000000614147981 */ /* 0x000ee4000c1e1900 */
[----:B------:R-:W-:-:S02]  /*06d0*/  IMAD.WIDE.U32 R16, R17, 0x4, R8 ;  /* 0x0000000411107825 */ /* 0x000fc400078e0008 */
[----:B------:R-:W3:Y:S02]  /*06e0*/  LDG.E R10, desc[UR6][R10.64] ;  /* 0x000000060a0a7981 */ /* 0x000ee4000c1e1900 */
[----:B------:R-:W-:Y:S02]  /*06f0*/  IMAD.WIDE.U32 R8, R23, 0x4, R8 ;  /* 0x0000000417087825 */ /* 0x000fe400078e0008 */
[----:B------:R-:W4:Y:S02]  /*0700*/  LDG.E R16, desc[UR6][R16.64] ;  /* 0x0000000610107981 */ /* 0x000f24000c1e1900 */
[----:B------:R-:W-:Y:S02]  /*0710*/  IMAD.WIDE R22, R15, 0x4, R4 ;  /* 0x000000040f167825 */ /* 0x000fe400078e0204 */
[----:B------:R-:W4:Y:S04]  /*0720*/  LDG.E R4, desc[UR6][R4.64] ;  /* 0x0000000604047981 */ /* 0x000f28000c1e1900 */
[----:B------:R-:W5:Y:S04]  /*0730*/  LDG.E R8, desc[UR6][R8.64] ;  /* 0x0000000608087981 */ /* 0x000f68000c1e1900 */
[----:B------:R-:W5:Y:S01]  /*0740*/  LDG.E R22, desc[UR6][R22.64] ;  /* 0x0000000616167981 */ /* 0x000f62000c1e1900 */
[----:B------:R-:W-:Y:S01]  /*0750*/  IADD3 R6, PT, PT, R6, 0x4, RZ ;  /* 0x0000000406067810 */ /* 0x000fe20007ffe0ff */
[----:B--2---:R-:W-:-:S04]  /*0760*/  FFMA R7, R7, R18, R12 ;  /* 0x0000001207077223 */ /* 0x004fc8000000000c */
[----:B---3--:R-:W-:-:S04]  /*0770*/  FFMA R7, R20, R10, R7 ;  /* 0x0000000a14077223 */ /* 0x008fc80000000007 */
[----:B----4-:R-:W-:-:S04]  /*0780*/  FFMA R7, R16, R4, R7 ;  /* 0x0000000410077223 */ /* 0x010fc80000000007 */
[----:B-----5:R-:W-:-:S07]  /*0790*/  FFMA R12, R8, R22, R7 ;  /* 0x00000016080c7223 */ /* 0x020fce0000000007 */
.L_x_5:
[----:B------:R-:W-:Y:S05]  /*07a0*/  @!P2 BRA `(.L_x_4) ;  /* 0x000000000070a947 */ /* 0x000fea0003800000 */
[----:B------:R-:W-:Y:S02]  /*07b0*/  ISETP.NE.AND P1, PT, R13, 0x1, PT ;  /* 0x000000010d00780c */ /* 0x000fe40003f25270 */
[----:B------:R-:W-:-:S04]  /*07c0*/  LOP3.LUT R4, R14, 0x1, RZ, 0xc0, !PT ;  /* 0x000000010e047812 */ /* 0x000fc800078ec0ff */
[----:B------:R-:W-:-:S07]  /*07d0*/  ISETP.NE.U32.AND P2, PT, R4, 0x1, PT ;  /* 0x000000010400780c */ /* 0x000fce0003f45070 */
[----:B------:R-:W0:Y:S01]  /*07e0*/  @P1 LDC.64 R16, c[0x0][0x398] ;  /* 0x0000e600ff101b82 */ /* 0x000e220000000a00 */
[C---:B------:R-:W-:Y:S02]  /*07f0*/  @P1 IMAD R7, R6.reuse, R14, R3 ;  /* 0x0000000e06071224 */ /* 0x040fe400078e0203 */
[C---:B------:R-:W-:Y:S01]  /*0800*/  @P1 IMAD R13, R6.reuse, R15, R0 ;  /* 0x0000000f060d1224 */ /* 0x040fe200078e0200 */
[----:B------:R-:W-:-:S04]  /*0810*/  @P1 IADD3 R6, PT, PT, R6, 0x2, RZ ;  /* 0x0000000206061810 */ /* 0x000fc80007ffe0ff */
[----:B------:R-:W1:Y:S08]  /*0820*/  @P1 LDC.64 R10, c[0x0][0x3a0] ;  /* 0x0000e800ff0a1b82 */ /* 0x000e700000000a00 */
[----:B------:R-:W2:Y:S08]  /*0830*/  @!P2 LDC.64 R8, c[0x0][0x398] ;  /* 0x0000e600ff08ab82 */ /* 0x000eb00000000a00 */
[----:B------:R-:W3:Y:S01]  /*0840*/  @!P2 LDC.64 R4, c[0x0][0x3a0] ;  /* 0x0000e800ff04ab82 */ /* 0x000ee20000000a00 */
[C---:B0-----:R-:W-:Y:S01]  /*0850*/  @P1 IMAD.WIDE.U32 R18, R7.reuse, 0x4, R16 ;  /* 0x0000000407121825 */ /* 0x041fe200078e0010 */
[----:B------:R-:W-:-:S03]  /*0860*/  @P1 IADD3 R7, PT, PT, R7, R14, RZ ;  /* 0x0000000e07071210 */ /* 0x000fc60007ffe0ff */
[----:B-1----:R-:W-:Y:S02]  /*0870*/  @P1 IMAD.WIDE R10, R13, 0x4, R10 ;  /* 0x000000040d0a1825 */ /* 0x002fe400078e020a */
[----:B------:R-:W4:Y:S02]  /*0880*/  @P1 LDG.E R19, desc[UR6][R18.64] ;  /* 0x0000000612131981 */ /* 0x000f24000c1e1900 */
[----:B------:R-:W-:-:S04]  /*0890*/  @P1 IMAD.WIDE.U32 R16, R7, 0x4, R16 ;  /* 0x0000000407101825 */ /* 0x000fc800078e0010 */
[C---:B------:R-:W-:Y:S02]  /*08a0*/  @!P2 IMAD R13, R6.reuse, R14, R3 ;  /* 0x0000000e060da224 */ /* 0x040fe400078e0203 */
[----:B------:R-:W-:Y:S01]  /*08b0*/  @!P2 IMAD R21, R6, R15, R0 ;  /* 0x0000000f0615a224 */ /* 0x000fe200078e0200 */
[----:B------:R-:W5:Y:S01]  /*08c0*/  @P1 LDG.E R16, desc[UR6][R16.64] ;  /* 0x0000000610101981 */ /* 0x000f62000c1e1900 */
[----:B------:R-:W-:-:S03]  /*08d0*/  @P1 IMAD.WIDE R6, R15, 0x4, R10 ;  /* 0x000000040f061825 */ /* 0x000fc600078e020a */
[----:B------:R-:W4:Y:S01]  /*08e0*/  @P1 LDG.E R10, desc[UR6][R10.64] ;  /* 0x000000060a0a1981 */ /* 0x000f22000c1e1900 */
[----:B--2---:R-:W-:-:S03]  /*08f0*/  @!P2 IMAD.WIDE.U32 R8, R13, 0x4, R8 ;  /* 0x000000040d08a825 */ /* 0x004fc600078e0008 */
[----:B------:R-:W5:Y:S01]  /*0900*/  @P1 LDG.E R6, desc[UR6][R6.64] ;  /* 0x0000000606061981 */ /* 0x000f62000c1e1900 */
[----:B---3--:R-:W-:-:S03]  /*0910*/  @!P2 IMAD.WIDE R4, R21, 0x4, R4 ;  /* 0x000000041504a825 */ /* 0x008fc600078e0204 */
[----:B------:R-:W2:Y:S04]  /*0920*/  @!P2 LDG.E R9, desc[UR6][R8.64] ;  /* 0x000000060809a981 */ /* 0x000ea8000c1e1900 */
[----:B------:R-:W2:Y:S01]  /*0930*/  @!P2 LDG.E R4, desc[UR6][R4.64] ;  /* 0x000000060404a981 */ /* 0x000ea2000c1e1900 */
[----:B----4-:R-:W-:-:S04]  /*0940*/  @P1 FFMA R19, R19, R10, R12 ;  /* 0x0000000a13131223 */ /* 0x010fc8000000000c */
[----:B-----5:R-:W-:-:S04]  /*0950*/  @P1 FFMA R12, R16, R6, R19 ;  /* 0x00000006100c1223 */ /* 0x020fc80000000013 */
[----:B--2---:R-:W-:-:S07]  /*0960*/  @!P2 FFMA R12, R9, R4, R12 ;  /* 0x00000004090ca223 */ /* 0x004fce000000000c */
.L_x_4:
[----:B------:R-:W0:Y:S01]  /*0970*/  LDC.64 R4, c[0x0][0x3b8] ;  /* 0x0000ee00ff047b82 */ /* 0x000e220000000a00 */
[----:B------:R-:W-:-:S04]  /*0980*/  IMAD R7, R3, R15, R0 ;  /* 0x0000000f03077224 */ /* 0x000fc800078e0200 */
[----:B0-----:R-:W-:-:S05]  /*0990*/  IMAD.WIDE R4, R7, 0x4, R4 ;  /* 0x0000000407047825 */ /* 0x001fca00078e0204 */
[----:B------:R0:W-:Y:S02]  /*09a0*/  STG.E desc[UR6][R4.64], R12 ;  /* 0x0000000c04007986 */ /* 0x0001e4000c101906 */
.L_x_1:
[----:B------:R-:W-:Y:S05]  /*09b0*/  BSYNC.RECONVERGENT B0 ;  /* 0x0000000000007941 */ /* 0x000fea0003800200 */
.L_x_0:
[----:B0-----:R-:W-:Y:S01]  /*09c0*/  VIMNMX R5, PT, PT, R3, R0, !PT ;  /* 0x0000000003057248 */ /* 0x001fe20007fe0100 */
[----:B------:R-:W-:Y:S03]  /*09d0*/  BSSY.RECONVERGENT B0, `(.L_x_6) ;  /* 0x00000b7000007945 */ /* 0x000fe60003800200 */
[----:B------:R-:W-:-:S13]  /*09e0*/  ISETP.GE.AND P1, PT, R5, R14, PT ;  /* 0x0000000e0500720c */ /* 0x000fda0003f26270 */
[----:B------:R-:W-:Y:S05]  /*09f0*/  @P1 BRA `(.L_x_7) ;  /* 0x0000000800d01947 */ /* 0x000fea0003800000 */
[----:B------:R-:W-:Y:S01]  /*0a00*/  ISETP.GE.AND P1, PT, R15, 0x1, PT ;  /* 0x000000010f00780c */ /* 0x000fe20003f26270 */
[----:B------:R-:W-:-:S12]  /*0a10*/  HFMA2 R13, -RZ, RZ, 0, 0 ;  /* 0x00000000ff0d7431 */ /* 0x000fd800000001ff */
[----:B------:R-:W-:Y:S05]  /*0a20*/  @!P1 BRA `(.L_x_8) ;  /* 0x0000000800a09947 */ /* 0x000fea0003800000 */
[----:B------:R-:W-:Y:S01]  /*0a30*/  IADD3 R4, PT, PT, R15, -0x1, RZ ;  /* 0xffffffff0f047810 */ /* 0x000fe20007ffe0ff */
[-C--:B------:R-:W-:Y:S01]  /*0a40*/  IMAD R8, R3, R15.reuse, RZ ;  /* 0x0000000f03087224 */ /* 0x080fe200078e02ff */
[----:B------:R-:W-:Y:S01]  /*0a50*/  LOP3.LUT R22, R15, 0xf, RZ, 0xc0, !PT ;  /* 0x0000000f0f167812 */ /* 0x000fe200078ec0ff */
[----:B------:R-:W-:Y:S01]  /*0a60*/  IMAD R9, R0, R15, RZ ;  /* 0x0000000f00097224 */ /* 0x000fe200078e02ff */
[----:B------:R-:W-:Y:S02]  /*0a70*/  ISETP.GE.U32.AND P2, PT, R4, 0xf, PT ;  /* 0x0000000f0400780c */ /* 0x000fe40003f46070 */
[----:B------:R-:W-:Y:S02]  /*0a80*/  ISETP.NE.AND P1, PT, R22, RZ, PT ;  /* 0x000000ff1600720c */ /* 0x000fe40003f25270 */
[----:B------:R-:W-:Y:S02]  /*0a90*/  MOV R13, RZ ;  /* 0x000000ff000d7202 */ /* 0x000fe40000000f00 */
[----:B------:R-:W-:-:S07]  /*0aa0*/  MOV R11, RZ ;  /* 0x000000ff000b7202 */ /* 0x000fce0000000f00 */
[----:B------:R-:W-:Y:S05]  /*0ab0*/  @!P2 BRA `(.L_x_9) ;  /* 0x000000040018a947 */ /* 0x000fea0003800000 */
[----:B------:R-:W0:Y:S01]  /*0ac0*/  LDC.64 R4, c[0x0][0x3a0] ;  /* 0x0000e800ff047b82 */ /* 0x000e220000000a00 */
[----:B------:R-:W1:Y:S01]  /*0ad0*/  LDCU.64 UR4, c[0x0][0x390] ;  /* 0x00007200ff0477ac */ /* 0x000e620008000a00 */
[----:B------:R-:W-:Y:S02]  /*0ae0*/  LOP3.LUT R11, R15, 0x7ffffff0, RZ, 0xc0, !PT ;  /* 0x7ffffff00f0b7812 */ /* 0x000fe400078ec0ff */
[----:B------:R-:W-:Y:S02]  /*0af0*/  MOV R13, RZ ;  /* 0x000000ff000d7202 */ /* 0x000fe40000000f00 */
[----:B------:R-:W-:Y:S02]  /*0b00*/  MOV R10, R9 ;  /* 0x00000009000a7202 */ /* 0x000fe40000000f00 */
[----:B------:R-:W-:Y:S01]  /*0b10*/  IADD3 R12, PT, PT, -R11, RZ, RZ ;  /* 0x000000ff0b0c7210 */ /* 0x000fe20007ffe1ff */
[----:B-1----:R-:W-:-:S04]  /*0b20*/  UIADD3 UR4, UP0, UPT, UR4, 0x20, URZ ;  /* 0x0000002004047890 */ /* 0x002fc8000ff1e0ff */
[----:B------:R-:W-:Y:S01]  /*0b30*/  UIADD3.X UR5, UPT, UPT, URZ, UR5, URZ, UP0, !UPT ;  /* 0x00000005ff057290 */ /* 0x000fe200087fe4ff */
[----:B0-----:R-:W-:-:S03]  /*0b40*/  IMAD.WIDE.U32 R4, R8, 0x4, R4 ;  /* 0x0000000408047825 */ /* 0x001fc600078e0004 */
[----:B------:R-:W-:-:S04]  /*0b50*/  IADD3 R16, P2, PT, R4, 0x20, RZ ;  /* 0x0000002004107810 */ /* 0x000fc80007f5e0ff */
[----:B------:R-:W-:-:S09]  /*0b60*/  IADD3.X R17, PT, PT, RZ, R5, RZ, P2, !PT ;  /* 0x00000005ff117210 */ /* 0x000fd200017fe4ff */
.L_x_10:
[----:B------:R-:W-:Y:S02]  /*0b70*/  MOV R4, UR4 ;  /* 0x0000000400047c02 */ /* 0x000fe40008000f00 */
[----:B------:R-:W-:Y:S02]  /*0b80*/  MOV R5, UR5 ;  /* 0x0000000500057c02 */ /* 0x000fe40008000f00 */
[----:B------:R-:W-:Y:S02]  /*0b90*/  MOV R6, R16 ;  /* 0x0000001000067202 */ /* 0x000fe40000000f00 */
[----:B------:R-:W-:Y:S01]  /*0ba0*/  MOV R7, R17 ;  /* 0x0000001100077202 */ /* 0x000fe20000000f00 */
[----:B------:R-:W-:-:S04]  /*0bb0*/  IMAD.WIDE R4, R10, 0x4, R4 ;  /* 0x000000040a047825 */ /* 0x000fc800078e0204 */
[----:B------:R-:W2:Y:S04]  /*0bc0*/  LDG.E R16, desc[UR6][R6.64+-0x20] ;  /* 0xffffe00606107981 */ /* 0x000ea8000c1e1900 */
[----:B------:R-:W2:Y:S04]  /*0bd0*/  LDG.E R23, desc[UR6][R4.64+-0x20] ;  /* 0xffffe00604177981 */ /* 0x000ea8000c1e1900 */
[----:B------:R-:W3:Y:S04]  /*0be0*/  LDG.E R25, desc[UR6][R6.64+-0x1c] ;  /* 0xffffe40606197981 */ /* 0x000ee8000c1e1900 */
[----:B------:R-:W3:Y:S04]  /*0bf0*/  LDG.E R26, desc[UR6][R4.64+-0x1c] ;  /* 0xffffe406041a7981 */ /* 0x000ee8000c1e1900 */
[----:B------:R-:W4:Y:S04]  /*0c00*/  LDG.E R24, desc[UR6][R6.64+-0x18] ;  /* 0xffffe80606187981 */ /* 0x000f28000c1e1900 */
[----:B------:R-:W4:Y:S04]  /*0c10*/  LDG.E R21, desc[UR6][R4.64+-0x18] ;  /* 0xffffe80604157981 */ /* 0x000f28000c1e1900 */
[----:B------:R-:W5:Y:S04]  /*0c20*/  LDG.E R19, desc[UR6][R6.64+-0x14] ;  /* 0xffffec0606137981 */ /* 0x000f68000c1e1900 */
[----:B------:R-:W5:Y:S04]  /*0c30*/  LDG.E R20, desc[UR6][R4.64+-0x14] ;  /* 0xffffec0604147981 */ /* 0x000f68000c1e1900 */
[----:B------:R-:W5:Y:S04]  /*0c40*/  LDG.E R17, desc[UR6][R6.64+-0x10] ;  /* 0xfffff00606117981 */ /* 0x000f68000c1e1900 */
[----:B------:R-:W5:Y:S04]  /*0c50*/  LDG.E R18, desc[UR6][R4.64+-0x10] ;  /* 0xfffff00604127981 */ /* 0x000f68000c1e1900 */
[----:B------:R-:W5:Y:S01]  /*0c60*/  LDG.E R28, desc[UR6][R4.64+0x1c] ;  /* 0x00001c06041c7981 */ /* 0x000f62000c1e1900 */
[----:B--2---:R-:W-:-:S03]  /*0c70*/  FFMA R16, R16, R23, R13 ;  /* 0x0000001710107223 */ /* 0x004fc6000000000d */
[----:B------:R-:W2:Y:S04]  /*0c80*/  LDG.E R13, desc[UR6][R4.64+-0xc] ;  /* 0xfffff406040d7981 */ /* 0x000ea8000c1e1900 */
[----:B------:R-:W2:Y:S01]  /*0c90*/  LDG.E R23, desc[UR6][R6.64] ;  /* 0x0000000606177981 */ /* 0x000ea2000c1e1900 */
[----:B---3--:R-:W-:-:S03]  /*0ca0*/  FFMA R25, R25, R26, R16 ;  /* 0x0000001a19197223 */ /* 0x008fc60000000010 */
[----:B------:R-:W2:Y:S01]  /*0cb0*/  LDG.E R16, desc[UR6][R6.64+-0xc] ;  /* 0xfffff40606107981 */ /* 0x000ea2000c1e1900 */
[----:B----4-:R-:W-:-:S03]  /*0cc0*/  FFMA R26, R24, R21, R25 ;  /* 0x00000015181a7223 */ /* 0x010fc60000000019 */
[----:B------:R-:W3:Y:S04]  /*0cd0*/  LDG.E R21, desc[UR6][R6.64+-0x8] ;  /* 0xfffff80606157981 */ /* 0x000ee8000c1e1900 */
[----:B------:R-:W3:Y:S01]  /*0ce0*/  LDG.E R24, desc[UR6][R4.64+-0x8] ;  /* 0xfffff80604187981 */ /* 0x000ee2000c1e1900 */
[----:B-----5:R-:W-:-:S03]  /*0cf0*/  FFMA R26, R19, R20, R26 ;  /* 0x00000014131a7223 */ /* 0x020fc6000000001a */
[----:B------:R-:W4:Y:S04]  /*0d00*/  LDG.E R19, desc[UR6][R6.64+-0x4] ;  /* 0xfffffc0606137981 */ /* 0x000f28000c1e1900 */
[----:B------:R-:W4:Y:S01]  /*0d10*/  LDG.E R20, desc[UR6][R4.64+-0x4] ;  /* 0xfffffc0604147981 */ /* 0x000f22000c1e1900 */
[----:B------:R-:W-:-:S03]  /*0d20*/  FFMA R25, R17, R18, R26 ;  /* 0x0000001211197223 */ /* 0x000fc6000000001a */
[----:B------:R-:W5:Y:S04]  /*0d30*/  LDG.E R26, desc[UR6][R4.64] ;  /* 0x00000006041a7981 */ /* 0x000f68000c1e1900 */
[----:B------:R-:W5:Y:S04]  /*0d40*/  LDG.E R17, desc[UR6][R6.64+0x4] ;  /* 0x0000040606117981 */ /* 0x000f68000c1e1900 */
[----:B------:R-:W5:Y:S01]  /*0d50*/  LDG.E R18, desc[UR6][R4.64+0x4] ;  /* 0x0000040604127981 */ /* 0x000f62000c1e1900 */
[----:B--2---:R-:W-:-:S03]  /*0d60*/  FFMA R16, R16, R13, R25 ;  /* 0x0000000d10107223 */ /* 0x004fc60000000019 */
[----:B------:R-:W2:Y:S04]  /*0d70*/  LDG.E R13, desc[UR6][R4.64+0x8] ;  /* 0x00000806040d7981 */ /* 0x000ea8000c1e1900 */
[----:B------:R-:W2:Y:S01]  /*0d80*/  LDG.E R25, desc[UR6][R6.64+0x1c] ;  /* 0x00001c0606197981 */ /* 0x000ea2000c1e1900 */
[----:B---3--:R-:W-:-:S03]  /*0d90*/  FFMA R24, R21, R24, R16 ;  /* 0x0000001815187223 */ /* 0x008fc60000000010 */
[----:B------:R-:W2:Y:S04]  /*0da0*/  LDG.E R16, desc[UR6][R6.64+0x8] ;  /* 0x0000080606107981 */ /* 0x000ea8000c1e1900 */
[----:B------:R-:W3:Y:S01]  /*0db0*/  LDG.E R21, desc[UR6][R6.64+0x10] ;  /* 0x0000100606157981 */ /* 0x000ee2000c1e1900 */
[----:B----4-:R-:W-:-:S03]  /*0dc0*/  FFMA R24, R19, R20, R24 ;  /* 0x0000001413187223 */ /* 0x010fc60000000018 */
[----:B------:R-:W4:Y:S01]  /*0dd0*/  LDG.E R19, desc[UR6][R6.64+0xc] ;  /* 0x00000c0606137981 */ /* 0x000f22000c1e1900 */
[----:B-----5:R-:W-:-:S03]  /*0de0*/  FFMA R26, R23, R26, R24 ;  /* 0x0000001a171a7223 */ /* 0x020fc60000000018 */
[----:B------:R-:W4:Y:S04]  /*0df0*/  LDG.E R20, desc[UR6][R4.64+0xc] ;  /* 0x00000c0604147981 */ /* 0x000f28000c1e1900 */
[----:B------:R-:W3:Y:S01]  /*0e00*/  LDG.E R24, desc[UR6][R4.64+0x10] ;  /* 0x0000100604187981 */ /* 0x000ee2000c1e1900 */
[----:B------:R-:W-:-:S03]  /*0e10*/  FFMA R27, R17, R18, R26 ;  /* 0x00000012111b7223 */ /* 0x000fc6000000001a */
[----:B------:R-:W5:Y:S04]  /*0e20*/  LDG.E R23, desc[UR6][R6.64+0x14] ;  /* 0x0000140606177981 */ /* 0x000f68000c1e1900 */
[----:B------:R-:W5:Y:S04]  /*0e30*/  LDG.E R26, desc[UR6][R4.64+0x14] ;  /* 0x00001406041a7981 */ /* 0x000f68000c1e1900 */
[----:B------:R-:W5:Y:S04]  /*0e40*/  LDG.E R18, desc[UR6][R6.64+0x18] ;  /* 0x0000180606127981 */ /* 0x000f68000c1e1900 */
[----:B------:R-:W5:Y:S01]  /*0e50*/  LDG.E R17, desc[UR6][R4.64+0x18] ;  /* 0x0000180604117981 */ /* 0x000f62000c1e1900 */
[----:B------:R-:W-:-:S04]  /*0e60*/  IADD3 R12, PT, PT, R12, 0x10, RZ ;  /* 0x000000100c0c7810 */ /* 0x000fc80007ffe0ff */
[----:B------:R-:W-:Y:S02]  /*0e70*/  ISETP.NE.AND P2, PT, R12, RZ, PT ;  /* 0x000000ff0c00720c */ /* 0x000fe40003f45270 */
[----:B------:R-:W-:Y:S01]  /*0e80*/  IADD3 R10, PT, PT, R10, 0x10, RZ ;  /* 0x000000100a0a7810 */ /* 0x000fe20007ffe0ff */
[----:B--2---:R-:W-:-:S04]  /*0e90*/  FFMA R16, R16, R13, R27 ;  /* 0x0000000d10107223 */ /* 0x004fc8000000001b */
[----:B----4-:R-:W-:-:S04]  /*0ea0*/  FFMA R16, R19, R20, R16 ;  /* 0x0000001413107223 */ /* 0x010fc80000000010 */
[----:B---3--:R-:W-:-:S04]  /*0eb0*/  FFMA R16, R21, R24, R16 ;  /* 0x0000001815107223 */ /* 0x008fc80000000010 */
[----:B-----5:R-:W-:Y:S01]  /*0ec0*/  FFMA R23, R23, R26, R16 ;  /* 0x0000001a17177223 */ /* 0x020fe20000000010 */
[----:B------:R-:W-:-:S03]  /*0ed0*/  IADD3 R16, P3, PT, R6, 0x40, RZ ;  /* 0x0000004006107810 */ /* 0x000fc60007f7e0ff */
[----:B------:R-:W-:Y:S01]  /*0ee0*/  FFMA R18, R18, R17, R23 ;  /* 0x0000001112127223 */ /* 0x000fe20000000017 */
[----:B------:R-:W-:-:S03]  /*0ef0*/  IADD3.X R17, PT, PT, RZ, R7, RZ, P3, !PT ;  /* 0x00000007ff117210 */ /* 0x000fc60001ffe4ff */
[----:B------:R-:W-:Y:S01]  /*0f00*/  FFMA R13, R25, R28, R18 ;  /* 0x0000001c190d7223 */ /* 0x000fe20000000012 */
[----:B------:R-:W-:Y:S06]  /*0f10*/  @P2 BRA `(.L_x_10) ;  /* 0xfffffffc00142947 */ /* 0x000fec000383ffff */
.L_x_9:
[----:B------:R-:W-:Y:S05]  /*0f20*/  @!P1 BRA `(.L_x_8) ;  /* 0x0000000400609947 */ /* 0x000fea0003800000 */
[----:B------:R-:W-:Y:S02]  /*0f30*/  ISETP.GE.U32.AND P2, PT, R22, 0x8, PT ;  /* 0x000000081600780c */ /* 0x000fe40003f46070 */
[----:B------:R-:W-:-:S04]  /*0f40*/  LOP3.LUT R26, R15, 0x7, RZ, 0xc0, !PT ;  /* 0x000000070f1a7812 */ /* 0x000fc800078ec0ff */
[----:B------:R-:W-:-:S07]  /*0f50*/  ISETP.NE.AND P1, PT, R26, RZ, PT ;  /* 0x000000ff1a00720c */ /* 0x000fce0003f25270 */
[----:B------:R-:W-:Y:S06]  /*0f60*/  @!P2 BRA `(.L_x_11) ;  /* 0x000000000090a947 */ /* 0x000fec0003800000 */
[----:B------:R-:W0:Y:S01]  /*0f70*/  LDC.64 R20, c[0x0][0x3a0] ;  /* 0x0000e800ff147b82 */ /* 0x000e220000000a00 */
[-C--:B------:R-:W-:Y:S01]  /*0f80*/  IADD3 R5, PT, PT, R8, R11.reuse, RZ ;  /* 0x0000000b08057210 */ /* 0x080fe20007ffe0ff */
[----:B------:R-:W1:Y:S01]  /*0f90*/  LDCU.64 UR4, c[0x0][0x3a0] ;  /* 0x00007400ff0477ac */ /* 0x000e620008000a00 */
[----:B------:R-:W-:-:S05]  /*0fa0*/  IADD3 R17, PT, PT, R9, R11, RZ ;  /* 0x0000000b09117210 */ /* 0x000fca0007ffe0ff */
[----:B------:R-:W2:Y:S01]  /*0fb0*/  LDC.64 R6, c[0x0][0x390] ;  /* 0x0000e400ff067b82 */ /* 0x000ea20000000a00 */
[----:B0-----:R-:W-:-:S06]  /*0fc0*/  IMAD.WIDE.U32 R20, R5, 0x4, R20 ;  /* 0x0000000405147825 */ /* 0x001fcc00078e0014 */
[----:B------:R-:W3:Y:S01]  /*0fd0*/  LDG.E R20, desc[UR6][R20.64] ;  /* 0x0000000614147981 */ /* 0x000ee2000c1e1900 */
[----:B--2---:R-:W-:-:S05]  /*0fe0*/  IMAD.WIDE R6, R17, 0x4, R6 ;  /* 0x0000000411067825 */ /* 0x004fca00078e0206 */
[----:B------:R-:W3:Y:S01]  /*0ff0*/  LDG.E R22, desc[UR6][R6.64] ;  /* 0x0000000606167981 */ /* 0x000ee2000c1e1900 */
[----:B------:R-:W-:-:S03]  /*1000*/  IADD3 R5, P2, PT, R8, R11, RZ ;  /* 0x0000000b08057210 */ /* 0x000fc60007f5e0ff */
[----:B------:R-:W2:Y:S01]  /*1010*/  LDG.E R12, desc[UR6][R6.64+0x8] ;  /* 0x00000806060c7981 */ /* 0x000ea2000c1e1900 */
[----:B------:R-:W-:Y:S02]  /*1020*/  IADD3.X R10, PT, PT, RZ, RZ, RZ, P2, !PT ;  /* 0x000000ffff0a7210 */ /* 0x000fe400017fe4ff */
[C---:B-1----:R-:W-:Y:S01]  /*1030*/  LEA R4, P2, R5.reuse, UR4, 0x2 ;  /* 0x0000000405047c11 */ /* 0x042fe2000f8410ff */
[----:B------:R-:W4:Y:S03]  /*1040*/  LDG.E R16, desc[UR6][R6.64+0xc] ;  /* 0x00000c0606107981 */ /* 0x000f26000c1e1900 */
[----:B------:R-:W-:Y:S01]  /*1050*/  LEA.HI.X R5, R5, UR5, R10, 0x2, P2 ;  /* 0x0000000505057c11 */ /* 0x000fe200090f140a */
[----:B------:R-:W5:Y:S04]  /*1060*/  LDG.E R18, desc[UR6][R6.64+0x10] ;  /* 0x0000100606127981 */ /* 0x000f68000c1e1900 */
[----:B------:R-:W2:Y:S04]  /*1070*/  LDG.E R10, desc[UR6][R6.64+0x4] ;  /* 0x00000406060a7981 */ /* 0x000ea8000c1e1900 */
[----:B------:R-:W2:Y:S04]  /*1080*/  LDG.E R17, desc[UR6][R4.64+0x4] ;  /* 0x0000040604117981 */ /* 0x000ea8000c1e1900 */
[----:B------:R-:W4:Y:S04]  /*1090*/  LDG.E R19, desc[UR6][R4.64+0x8] ;  /* 0x0000080604137981 */ /* 0x000f28000c1e1900 */
[----:B------:R-:W5:Y:S04]  /*10a0*/  LDG.E R21, desc[UR6][R4.64+0xc] ;  /* 0x00000c0604157981 */ /* 0x000f68000c1e1900 */
[----:B------:R-:W5:Y:S04]  /*10b0*/  LDG.E R23, desc[UR6][R4.64+0x10] ;  /* 0x0000100604177981 */ /* 0x000f68000c1e1900 */
[----:B------:R-:W5:Y:S04]  /*10c0*/  LDG.E R25, desc[UR6][R6.64+0x14] ;  /* 0x0000140606197981 */ /* 0x000f68000c1e1900 */
[----:B------:R-:W5:Y:S04]  /*10d0*/  LDG.E R24, desc[UR6][R6.64+0x18] ;  /* 0x0000180606187981 */ /* 0x000f68000c1e1900 */
[----:B------:R-:W5:Y:S01]  /*10e0*/  LDG.E R27, desc[UR6][R6.64+0x1c] ;  /* 0x00001c06061b7981 */ /* 0x000f62000c1e1900 */
[----:B---3--:R-:W-:-:S03]  /*10f0*/  FFMA R28, R20, R22, R13 ;  /* 0x00000016141c7223 */ /* 0x008fc6000000000d */
[----:B------:R-:W3:Y:S04]  /*1100*/  LDG.E R20, desc[UR6][R4.64+0x14] ;  /* 0x0000140604147981 */ /* 0x000ee8000c1e1900 */
[----:B------:R-:W3:Y:S04]  /*1110*/  LDG.E R13, desc[UR6][R4.64+0x18] ;  /* 0x00001806040d7981 */ /* 0x000ee8000c1e1900 */
[----:B------:R-:W3:Y:S01]  /*1120*/  LDG.E R22, desc[UR6][R4.64+0x1c] ;  /* 0x00001c0604167981 */ /* 0x000ee2000c1e1900 */
[----:B--2---:R-:W-:-:S04]  /*1130*/  FFMA R10, R17, R10, R28 ;  /* 0x0000000a110a7223 */ /* 0x004fc8000000001c */
[----:B----4-:R-:W-:-:S04]  /*1140*/  FFMA R10, R19, R12, R10 ;  /* 0x0000000c130a7223 */ /* 0x010fc8000000000a */
[----:B-----5:R-:W-:-:S04]  /*1150*/  FFMA R10, R21, R16, R10 ;  /* 0x00000010150a7223 */ /* 0x020fc8000000000a */
[----:B------:R-:W-:Y:S01]  /*1160*/  FFMA R23, R23, R18, R10 ;  /* 0x0000001217177223 */ /* 0x000fe2000000000a */
[----:B------:R-:W-:-:S03]  /*1170*/  IADD3 R11, PT, PT, R11, 0x8, RZ ;  /* 0x000000080b0b7810 */ /* 0x000fc60007ffe0ff */
[----:B---3--:R-:W-:-:S04]  /*1180*/  FFMA R20, R20, R25, R23 ;  /* 0x0000001914147223 */ /* 0x008fc80000000017 */
[----:B------:R-:W-:-:S04]  /*1190*/  FFMA R13, R13, R24, R20 ;  /* 0x000000180d0d7223 */ /* 0x000fc80000000014 */
[----:B------:R-:W-:-:S07]  /*11a0*/  FFMA R13, R22, R27, R13 ;  /* 0x0000001b160d7223 */ /* 0x000fce000000000d */
.L_x_11:
[----:B------:R-:W-:Y:S05]  /*11b0*/  @!P1 BRA `(.L_x_8) ;  /* 0x0000000000bc9947 */ /* 0x000fea0003800000 */
[----:B------:R-:W-:Y:S02]  /*11c0*/  ISETP.GE.U32.AND P2, PT, R26, 0x4, PT ;  /* 0x000000041a00780c */ /* 0x000fe40003f46070 */
[----:B------:R-:W-:-:S04]  /*11d0*/  LOP3.LUT R6, R15, 0x3, RZ, 0xc0, !PT ;  /* 0x000000030f067812 */ /* 0x000fc800078ec0ff */
[----:B------:R-:W-:-:S07]  /*11e0*/  ISETP.NE.AND P1, PT, R6, RZ, PT ;  /* 0x000000ff0600720c */ /* 0x000fce0003f25270 */
[----:B------:R-:W-:Y:S06]  /*11f0*/  @!P2 BRA `(.L_x_12) ;  /* 0x000000000060a947 */ /* 0x000fec0003800000 */
[----:B------:R-:W0:Y:S01]  /*1200*/  LDC.64 R18, c[0x0][0x3a0] ;  /* 0x0000e800ff127b82 */ /* 0x000e220000000a00 */
[----:B------:R-:W1:Y:S01]  /*1210*/  LDCU.64 UR4, c[0x0][0x3a0] ;  /* 0x00007400ff0477ac */ /* 0x000e620008000a00 */
[CC--:B------:R-:W-:Y:S02]  /*1220*/  IADD3 R7, PT, PT, R8.reuse, R11.reuse, RZ ;  /* 0x0000000b08077210 */ /* 0x0c0fe40007ffe0ff */
[-C--:B------:R-:W-:Y:S02]  /*1230*/  IADD3 R10, P2, PT, R8, R11.reuse, RZ ;  /* 0x0000000b080a7210 */ /* 0x080fe40007f5e0ff */
[----:B------:R-:W-:Y:S02]  /*1240*/  IADD3 R17, PT, PT, R9, R11, RZ ;  /* 0x0000000b09117210 */ /* 0x000fe40007ffe0ff */
[----:B------:R-:W2:Y:S01]  /*1250*/  LDC.64 R4, c[0x0][0x390] ;  /* 0x0000e400ff047b82 */ /* 0x000ea20000000a00 */
[----:B0-----:R-:W-:Y:S01]  /*1260*/  IMAD.WIDE.U32 R18, R7, 0x4, R18 ;  /* 0x0000000407127825 */ /* 0x001fe200078e0012 */
[----:B------:R-:W-:-:S02]  /*1270*/  IADD3.X R7, PT, PT, RZ, RZ, RZ, P2, !PT ;  /* 0x000000ffff077210 */ /* 0x000fc400017fe4ff */
[----:B-1----:R-:W-:-:S03]  /*1280*/  LEA R16, P2, R10, UR4, 0x2 ;  /* 0x000000040a107c11 */ /* 0x002fc6000f8410ff */
[----:B------:R-:W3:Y:S01]  /*1290*/  LDG.E R18, desc[UR6][R18.64] ;  /* 0x0000000612127981 */ /* 0x000ee2000c1e1900 */
[----:B--2---:R-:W-:Y:S01]  /*12a0*/  IMAD.WIDE R4, R17, 0x4, R4 ;  /* 0x0000000411047825 */ /* 0x004fe200078e0204 */
[----:B------:R-:W-:-:S04]  /*12b0*/  LEA.HI.X R17, R10, UR5, R7, 0x2, P2 ;  /* 0x000000050a117c11 */ /* 0x000fc800090f1407 */
[----:B------:R-:W3:Y:S04]  /*12c0*/  LDG.E R7, desc[UR6][R4.64] ;  /* 0x0000000604077981 */ /* 0x000ee8000c1e1900 */
[----:B------:R-:W2:Y:S04]  /*12d0*/  LDG.E R12, desc[UR6][R4.64+0x4] ;  /* 0x00000406040c7981 */ /* 0x000ea8000c1e1900 */
[----:B------:R-:W2:Y:S04]  /*12e0*/  LDG.E R10, desc[UR6][R16.64+0x4] ;  /* 0x00000406100a7981 */ /* 0x000ea8000c1e1900 */
[----:B------:R-:W4:Y:S04]  /*12f0*/  LDG.E R21, desc[UR6][R4.64+0x8] ;  /* 0x0000080604157981 */ /* 0x000f28000c1e1900 */
[----:B------:R-:W4:Y:S04]  /*1300*/  LDG.E R20, desc[UR6][R16.64+0x8] ;  /* 0x0000080610147981 */ /* 0x000f28000c1e1900 */
[----:B------:R-:W5:Y:S04]  /*1310*/  LDG.E R22, desc[UR6][R16.64+0xc] ;  /* 0x00000c0610167981 */ /* 0x000f68000c1e1900 */
[----:B------:R-:W5:Y:S01]  /*1320*/  LDG.E R23, desc[UR6][R4.64+0xc] ;  /* 0x00000c0604177981 */ /* 0x000f62000c1e1900 */
[----:B------:R-:W-:Y:S01]  /*1330*/  IADD3 R11, PT, PT, R11, 0x4, RZ ;  /* 0x000000040b0b7810 */ /* 0x000fe20007ffe0ff */
[----:B---3--:R-:W-:-:S04]  /*1340*/  FFMA R7, R18, R7, R13 ;  /* 0x0000000712077223 */ /* 0x008fc8000000000d */
[----:B--2---:R-:W-:-:S04]  /*1350*/  FFMA R7, R10, R12, R7 ;  /* 0x0000000c0a077223 */ /* 0x004fc80000000007 */
[----:B----4-:R-:W-:-:S04]  /*1360*/  FFMA R7, R20, R21, R7 ;  /* 0x0000001514077223 */ /* 0x010fc80000000007 */
[----:B-----5:R-:W-:-:S07]  /*1370*/  FFMA R13, R22, R23, R7 ;  /* 0x00000017160d7223 */ /* 0x020fce0000000007 */
.L_x_12:
[----:B------:R-:W-:Y:S05]  /*1380*/  @!P1 BRA `(.L_x_8) ;  /* 0x0000000000489947 */ /* 0x000fea0003800000 */
[----:B------:R-:W0:Y:S01]  /*1390*/  LDC.64 R16, c[0x0][0x3a0] ;  /* 0x0000e800ff107b82 */ /* 0x000e220000000a00 */
[-C--:B------:R-:W-:Y:S02]  /*13a0*/  IADD3 R7, PT, PT, R8, R11.reuse, RZ ;  /* 0x0000000b08077210 */ /* 0x080fe40007ffe0ff */
[----:B------:R-:W-:Y:S02]  /*13b0*/  IADD3 R11, PT, PT, R9, R11, RZ ;  /* 0x0000000b090b7210 */ /* 0x000fe40007ffe0ff */
[----:B------:R-:W-:-:S03]  /*13c0*/  IADD3 R10, PT, PT, -R6, RZ, RZ ;  /* 0x000000ff060a7210 */ /* 0x000fc60007ffe1ff */
[----:B------:R-:W1:Y:S01]  /*13d0*/  LDC.64 R4, c[0x0][0x390] ;  /* 0x0000e400ff047b82 */ /* 0x000e620000000a00 */
[----:B0-----:R-:W-:-:S07]  /*13e0*/  IMAD.WIDE.U32 R16, R7, 0x4, R16 ;  /* 0x0000000407107825 */ /* 0x001fce00078e0010 */
.L_x_13:
[----:B-1----:R-:W-:Y:S01]  /*13f0*/  IMAD.WIDE R6, R11, 0x4, R4 ;  /* 0x000000040b067825 */ /* 0x002fe200078e0204 */
[----:B------:R-:W-:Y:S02]  /*1400*/  MOV R8, R16 ;  /* 0x0000001000087202 */ /* 0x000fe40000000f00 */
[----:B------:R-:W-:-:S03]  /*1410*/  MOV R9, R17 ;  /* 0x0000001100097202 */ /* 0x000fc60000000f00 */
[----:B------:R-:W2:Y:S04]  /*1420*/  LDG.E R6, desc[UR6][R6.64] ;  /* 0x0000000606067981 */ /* 0x000ea8000c1e1900 */
[----:B------:R-:W2:Y:S01]  /*1430*/  LDG.E R8, desc[UR6][R8.64] ;  /* 0x0000000608087981 */ /* 0x000ea2000c1e1900 */
[----:B------:R-:W-:Y:S02]  /*1440*/  IADD3 R10, PT, PT, R10, 0x1, RZ ;  /* 0x000000010a0a7810 */ /* 0x000fe40007ffe0ff */
[----:B------:R-:W-:Y:S02]  /*1450*/  IADD3 R16, P2, PT, R16, 0x4, RZ ;  /* 0x0000000410107810 */ /* 0x000fe40007f5e0ff */
[----:B------:R-:W-:Y:S02]  /*1460*/  ISETP.NE.AND P1, PT, R10, RZ, PT ;  /* 0x000000ff0a00720c */ /* 0x000fe40003f25270 */
[----:B------:R-:W-:-:S02]  /*1470*/  IADD3 R11, PT, PT, R11, 0x1, RZ ;  /* 0x000000010b0b7810 */ /* 0x000fc40007ffe0ff */
[----:B------:R-:W-:Y:S01]  /*1480*/  IADD3.X R17, PT, PT, RZ, R17, RZ, P2, !PT ;  /* 0x00000011ff117210 */ /* 0x000fe200017fe4ff */
[----:B--2---:R-:W-:-:S08]  /*1490*/  FFMA R13, R8, R6, R13 ;  /* 0x00000006080d7223 */ /* 0x004fd0000000000d */
[----:B------:R-:W-:Y:S05]  /*14a0*/  @P1 BRA `(.L_x_13) ;  /* 0xfffffffc00d01947 */ /* 0x000fea000383ffff */
.L_x_8:
[----:B------:R-:W0:Y:S01]  /*14b0*/  LDC.64 R4, c[0x0][0x398] ;  /* 0x0000e600ff047b82 */ /* 0x000e220000000a00 */
[----:B------:R-:W-:-:S07]  /*14c0*/  IMAD R9, R3, R14, R0 ;  /* 0x0000000e03097224 */ /* 0x000fce00078e0200 */
[----:B------:R-:W1:Y:S01]  /*14d0*/  LDC.64 R6, c[0x0][0x3c0] ;  /* 0x0000f000ff067b82 */ /* 0x000e620000000a00 */
[----:B0-----:R-:W-:-:S06]  /*14e0*/  IMAD.WIDE R4, R9, 0x4, R4 ;  /* 0x0000000409047825 */ /* 0x001fcc00078e0204 */
[----:B------:R-:W2:Y:S01]  /*14f0*/  LDG.E R4, desc[UR6][R4.64] ;  /* 0x0000000604047981 */ /* 0x000ea2000c1e1900 */
[----:B-1----:R-:W-:-:S04]  /*1500*/  IMAD.WIDE R6, R9, 0x4, R6 ;  /* 0x0000000409067825 */ /* 0x002fc800078e0206 */
[----:B--2---:R-:W-:-:S04]  /*1510*/  FFMA R13, R4, -R13, R13 ;  /* 0x8000000d040d7223 */ /* 0x004fc8000000000d */
[----:B------:R-:W-:-:S05]  /*1520*/  FMUL R13, R4, R13 ;  /* 0x0000000d040d7220 */ /* 0x000fca0000400000 */
[----:B------:R0:W-:Y:S02]  /*1530*/  STG.E desc[UR6][R6.64], R13 ;  /* 0x0000000d06007986 */ /* 0x0001e4000c101906 */
.L_x_7:
[----:B------:R-:W-:Y:S05]  /*1540*/  BSYNC.RECONVERGENT B0 ;  /* 0x0000000000007941 */ /* 0x000fea0003800200 */
.L_x_6:
[----:B------:R-:W-:Y:S04]  /*1550*/  BSSY.RECONVERGENT B0, `(.L_x_14) ;  /* 0x000007a000007945 */ /* 0x000fe80003800200 */
[----:B------:R-:W-:Y:S05]  /*1560*/  @!P0 BRA `(.L_x_15) ;  /* 0x0000000400e08947 */ /* 0x000fea0003800000 */
[----:B------:R-:W-:Y:S01]  /*1570*/  ISETP.GE.U32.AND P0, PT, R2, 0x7, PT ;  /* 0x000000070200780c */ /* 0x000fe20003f06070 */
[----:B------:R-:W-:Y:S01]  /*1580*/  HFMA2 R25, -RZ, RZ, 0, 0 ;  /* 0x00000000ff197431 */ /* 0x000fe200000001ff */
[----:B------:R-:W-:Y:S01]  /*1590*/  LOP3.LUT R27, R14, 0x7, RZ, 0xc0, !PT ;  /* 0x000000070e1b7812 */ /* 0x000fe200078ec0ff */
[----:B------:R-:W-:Y:S01]  /*15a0*/  IMAD R18, R3, R14, RZ ;  /* 0x0000000e03127224 */ /* 0x000fe200078e02ff */
[----:B------:R-:W-:Y:S02]  /*15b0*/  MOV R19, RZ ;  /* 0x000000ff00137202 */ /* 0x000fe40000000f00 */
[----:B------:R-:W-:-:S07]  /*15c0*/  ISETP.NE.AND P1, PT, R27, RZ, PT ;  /* 0x000000ff1b00720c */ /* 0x000fce0003f25270 */
[----:B------:R-:W-:Y:S06]  /*15d0*/  @!P0 BRA `(.L_x_16) ;  /* 0x0000000000b48947 */ /* 0x000fec0003800000 */
[----:B------:R-:W-:Y:S02]  /*15e0*/  LOP3.LUT R19, R14, 0x7ffffff8, RZ, 0xc0, !PT ;  /* 0x7ffffff80e137812 */ /* 0x000fe400078ec0ff */
[----:B------:R-:W-:Y:S02]  /*15f0*/  MOV R25, RZ ;  /* 0x000000ff00197202 */ /* 0x000fe40000000f00 */
[----:B------:R-:W-:Y:S02]  /*1600*/  MOV R21, R18 ;  /* 0x0000001200157202 */ /* 0x000fe40000000f00 */
[----:B------:R-:W-:Y:S02]  /*1610*/  MOV R20, R0 ;  /* 0x0000000000147202 */ /* 0x000fe40000000f00 */
[----:B------:R-:W-:-:S07]  /*1620*/  IADD3 R22, PT, PT, -R19, RZ, RZ ;  /* 0x000000ff13167210 */ /* 0x000fce0007ffe1ff */
.L_x_17:
[----:B------:R-:W1:Y:S08]  /*1630*/  LDC.64 R16, c[0x0][0x388] ;  /* 0x0000e200ff107b82 */ /* 0x000e700000000a00 */
[----:B------:R-:W2:Y:S01]  /*1640*/  LDC.64 R4, c[0x0][0x3c0] ;  /* 0x0000f000ff047b82 */ /* 0x000ea20000000a00 */
[----:B-1----:R-:W-:-:S05]  /*1650*/  IMAD.WIDE R16, R20, 0x4, R16 ;  /* 0x0000000414107825 */ /* 0x002fca00078e0210 */
[----:B------:R1:W3:Y:S01]  /*1660*/  LDG.E R28, desc[UR6][R16.64] ;  /* 0x00000006101c7981 */ /* 0x0002e2000c1e1900 */
[----:B--2---:R-:W-:-:S04]  /*1670*/  IMAD.WIDE.U32 R4, R21, 0x4, R4 ;  /* 0x0000000415047825 */ /* 0x004fc800078e0004 */
[C---:B0-----:R-:W-:Y:S01]  /*1680*/  IMAD.WIDE R12, R15.reuse, 0x4, R16 ;  /* 0x000000040f0c7825 */ /* 0x041fe200078e0210 */
[----:B------:R-:W3:Y:S04]  /*1690*/  LDG.E R26, desc[UR6][R4.64] ;  /* 0x00000006041a7981 */ /* 0x000ee8000c1e1900 */
[----:B------:R-:W2:Y:S04]  /*16a0*/  LDG.E R23, desc[UR6][R4.64+0x4] ;  /* 0x0000040604177981 */ /* 0x000ea8000c1e1900 */
[----:B------:R0:W2:Y:S01]  /*16b0*/  LDG.E R24, desc[UR6][R12.64] ;  /* 0x000000060c187981 */ /* 0x0000a2000c1e1900 */
[----:B------:R-:W-:-:S03]  /*16c0*/  IMAD.WIDE R8, R15, 0x4, R12 ;  /* 0x000000040f087825 */ /* 0x000fc600078e020c */
[----:B------:R-:W4:Y:S01]  /*16d0*/  LDG.E R29, desc[UR6][R4.64+0x8] ;  /* 0x00000806041d7981 */ /* 0x000f22000c1e1900 */
[----:B------:R-:W-:-:S03]  /*16e0*/  IMAD.WIDE R10, R15, 0x4, R8 ;  /* 0x000000040f0a7825 */ /* 0x000fc600078e0208 */
[----:B------:R-:W4:Y:S01]  /*16f0*/  LDG.E R8, desc[UR6][R8.64] ;  /* 0x0000000608087981 */ /* 0x000f22000c1e1900 */
[----:B------:R-:W-:-:S04]  /*1700*/  IMAD.WIDE R6, R15, 0x4, R10 ;  /* 0x000000040f067825 */ /* 0x000fc800078e020a */
[C---:B-1----:R-:W-:Y:S01]  /*1710*/  IMAD.WIDE R16, R15.reuse, 0x4, R6 ;  /* 0x000000040f107825 */ /* 0x042fe200078e0206 */
[----:B------:R1:W5:Y:S04]  /*1720*/  LDG.E R9, desc[UR6][R10.64] ;  /* 0x000000060a097981 */ /* 0x000368000c1e1900 */
[----:B------:R-:W5:Y:S01]  /*1730*/  LDG.E R6, desc[UR6][R6.64] ;  /* 0x0000000606067981 */ /* 0x000f62000c1e1900 */
[----:B0-----:R-:W-:-:S03]  /*1740*/  IMAD.WIDE R12, R15, 0x4, R16 ;  /* 0x000000040f0c7825 */ /* 0x001fc600078e0210 */
[----:B------:R-:W5:Y:S01]  /*1750*/  LDG.E R17, desc[UR6][R16.64] ;  /* 0x0000000610117981 */ /* 0x000f62000c1e1900 */
[----:B-1----:R-:W-:-:S03]  /*1760*/  IMAD.WIDE R10, R15, 0x4, R12 ;  /* 0x000000040f0a7825 */ /* 0x002fc600078e020c */
[----:B------:R-:W5:Y:S04]  /*1770*/  LDG.E R7, desc[UR6][R4.64+0x1c] ;  /* 0x00001c0604077981 */ /* 0x000f68000c1e1900 */
[----:B------:R-:W5:Y:S01]  /*1780*/  LDG.E R10, desc[UR6][R10.64] ;  /* 0x000000060a0a7981 */ /* 0x000f62000c1e1900 */
[----:B---3--:R-:W-:-:S03]  /*1790*/  FFMA R28, R26, R28, R25 ;  /* 0x0000001c1a1c7223 */ /* 0x008fc60000000019 */
[----:B------:R-:W5:Y:S04]  /*17a0*/  LDG.E R26, desc[UR6][R4.64+0xc] ;  /* 0x00000c06041a7981 */ /* 0x000f68000c1e1900 */
[----:B------:R-:W3:Y:S01]  /*17b0*/  LDG.E R25, desc[UR6][R12.64] ;  /* 0x000000060c197981 */ /* 0x000ee2000c1e1900 */
[----:B--2---:R-:W-:-:S03]  /*17c0*/  FFMA R24, R23, R24, R28 ;  /* 0x0000001817187223 */ /* 0x004fc6000000001c */
[----:B------:R-:W2:Y:S04]  /*17d0*/  LDG.E R23, desc[UR6][R4.64+0x10] ;  /* 0x0000100604177981 */ /* 0x000ea8000c1e1900 */
[----:B------:R-:W3:Y:S04]  /*17e0*/  LDG.E R28, desc[UR6][R4.64+0x14] ;  /* 0x00001406041c7981 */ /* 0x000ee8000c1e1900 */
[----:B------:R-:W3:Y:S01]  /*17f0*/  LDG.E R12, desc[UR6][R4.64+0x18] ;  /* 0x00001806040c7981 */ /* 0x000ee2000c1e1900 */
[----:B----4-:R-:W-:Y:S01]  /*1800*/  FFMA R29, R29, R8, R24 ;  /* 0x000000081d1d7223 */ /* 0x010fe20000000018 */
[----:B------:R-:W-:-:S04]  /*1810*/  IADD3 R22, PT, PT, R22, 0x8, RZ ;  /* 0x0000000816167810 */ /* 0x000fc80007ffe0ff */
[----:B------:R-:W-:Y:S02]  /*1820*/  ISETP.NE.AND P0, PT, R22, RZ, PT ;  /* 0x000000ff1600720c */ /* 0x000fe40003f05270 */
[----:B------:R-:W-:Y:S02]  /*1830*/  IADD3 R21, PT, PT, R21, 0x8, RZ ;  /* 0x0000000815157810 */ /* 0x000fe40007ffe0ff */
[----:B------:R-:W-:Y:S01]  /*1840*/  LEA R20, R15, R20, 0x3 ;  /* 0x000000140f147211 */ /* 0x000fe200078e18ff */
[----:B-----5:R-:W-:-:S04]  /*1850*/  FFMA R26, R26, R9, R29 ;  /* 0x000000091a1a7223 */ /* 0x020fc8000000001d */
[----:B--2---:R-:W-:-:S04]  /*1860*/  FFMA R23, R23, R6, R26 ;  /* 0x0000000617177223 */ /* 0x004fc8000000001a */
[----:B---3--:R-:W-:-:S04]  /*1870*/  FFMA R17, R28, R17, R23 ;  /* 0x000000111c117223 */ /* 0x008fc80000000017 */
[----:B------:R-:W-:-:S04]  /*1880*/  FFMA R12, R12, R25, R17 ;  /* 0x000000190c0c7223 */ /* 0x000fc80000000011 */
[----:B------:R-:W-:Y:S01]  /*1890*/  FFMA R25, R7, R10, R12 ;  /* 0x0000000a07197223 */ /* 0x000fe2000000000c */
[----:B------:R-:W-:Y:S06]  /*18a0*/  @P0 BRA `(.L_x_17) ;  /* 0xfffffffc00600947 */ /* 0x000fec000383ffff */
.L_x_16:
[----:B------:R-:W-:Y:S05]  /*18b0*/  @!P1 BRA `(.L_x_18) ;  /* 0x0000000000fc9947 */ /* 0x000fea0003800000 */
[----:B------:R-:W-:Y:S02]  /*18c0*/  ISETP.GE.U32.AND P0, PT, R27, 0x4, PT ;  /* 0x000000041b00780c */ /* 0x000fe40003f06070 */
[----:B------:R-:W-:-:S04]  /*18d0*/  LOP3.LUT R20, R14, 0x3, RZ, 0xc0, !PT ;  /* 0x000000030e147812 */ /* 0x000fc800078ec0ff */
[----:B------:R-:W-:-:S07]  /*18e0*/  ISETP.NE.AND P1, PT, R20, RZ, PT ;  /* 0x000000ff1400720c */ /* 0x000fce0003f25270 */
[----:B------:R-:W-:Y:S06]  /*18f0*/  @!P0 BRA `(.L_x_19) ;  /* 0x00000000006c8947 */ /* 0x000fec0003800000 */
[----:B------:R-:W1:Y:S01]  /*1900*/  LDC.64 R4, c[0x0][0x388] ;  /* 0x0000e200ff047b82 */ /* 0x000e620000000a00 */
[----:B------:R-:W2:Y:S01]  /*1910*/  LDCU.64 UR4, c[0x0][0x3c0] ;  /* 0x00007800ff0477ac */ /* 0x000ea20008000a00 */
[----:B------:R-:W-:Y:S01]  /*1920*/  IMAD R9, R19, R15, R0 ;  /* 0x0000000f13097224 */ /* 0x000fe200078e0200 */
[CC--:B0-----:R-:W-:Y:S02]  /*1930*/  IADD3 R7, PT, PT, R18.reuse, R19.reuse, RZ ;  /* 0x0000001312077210 */ /* 0x0c1fe40007ffe0ff */
[----:B------:R-:W-:-:S03]  /*1940*/  IADD3 R10, P0, PT, R18, R19, RZ ;  /* 0x00000013120a7210 */ /* 0x000fc60007f1e0ff */
[----:B------:R-:W0:Y:S01]  /*1950*/  LDC.64 R16, c[0x0][0x3c0] ;  /* 0x0000f000ff107b82 */ /* 0x000e220000000a00 */
[----:B-1----:R-:W-:-:S04]  /*1960*/  IMAD.WIDE R4, R9, 0x4, R4 ;  /* 0x0000000409047825 */ /* 0x002fc800078e0204 */
[----:B------:R-:W-:Y:S02]  /*1970*/  IMAD.WIDE R8, R15, 0x4, R4 ;  /* 0x000000040f087825 */ /* 0x000fe400078e0204 */
[----:B------:R-:W3:Y:S02]  /*1980*/  LDG.E R4, desc[UR6][R4.64] ;  /* 0x0000000604047981 */ /* 0x000ee4000c1e1900 */
[----:B0-----:R-:W-:Y:S01]  /*1990*/  IMAD.WIDE.U32 R16, R7, 0x4, R16 ;  /* 0x0000000407107825 */ /* 0x001fe200078e0010 */
[----:B------:R-:W-:Y:S02]  /*19a0*/  IADD3.X R7, PT, PT, RZ, RZ, RZ, P0, !PT ;  /* 0x000000ffff077210 */ /* 0x000fe400007fe4ff */
[----:B--2---:R-:W-:-:S03]  /*19b0*/  LEA R6, P0, R10, UR4, 0x2 ;  /* 0x000000040a067c11 */ /* 0x004fc6000f8010ff */
[----:B------:R-:W3:Y:S01]  /*19c0*/  LDG.E R16, desc[UR6][R16.64] ;  /* 0x0000000610107981 */ /* 0x000ee2000c1e1900 */
[----:B------:R-:W-:Y:S01]  /*19d0*/  LEA.HI.X R7, R10, UR5, R7, 0x2, P0 ;  /* 0x000000050a077c11 */ /* 0x000fe200080f1407 */
[C---:B------:R-:W-:Y:S02]  /*19e0*/  IMAD.WIDE R10, R15.reuse, 0x4, R8 ;  /* 0x000000040f0a7825 */ /* 0x040fe400078e0208 */
[----:B------:R-:W2:Y:S04]  /*19f0*/  LDG.E R8, desc[UR6][R8.64] ;  /* 0x0000000608087981 */ /* 0x000ea8000c1e1900 */
[----:B------:R-:W2:Y:S01]  /*1a00*/  LDG.E R22, desc[UR6][R6.64+0x4] ;  /* 0x0000040606167981 */ /* 0x000ea2000c1e1900 */
[----:B------:R-:W-:-:S03]  /*1a10*/  IMAD.WIDE R12, R15, 0x4, R10 ;  /* 0x000000040f0c7825 */ /* 0x000fc600078e020a */
        /* <DEDUP_REMOVED lines=9> */
.L_x_19:
[----:B------:R-:W-:Y:S05]  /*1ab0*/  @!P1 BRA `(.L_x_18) ;  /* 0x00000000007c9947 */ /* 0x000fea0003800000 */
[----:B------:R-:W-:Y:S02]  /*1ac0*/  ISETP.NE.AND P0, PT, R20, 0x1, PT ;  /* 0x000000011400780c */ /* 0x000fe40003f05270 */
[----:B------:R-:W-:-:S04]  /*1ad0*/  LOP3.LUT R4, R14, 0x1, RZ, 0xc0, !PT ;  /* 0x000000010e047812 */ /* 0x000fc800078ec0ff */
[----:B------:R-:W-:-:S07]  /*1ae0*/  ISETP.NE.U32.AND P2, PT, R4, 0x1, PT ;  /* 0x000000010400780c */ /* 0x000fce0003f45070 */
[----:B0-----:R-:W0:Y:S01]  /*1af0*/  @P0 LDC.64 R12, c[0x0][0x3c0] ;  /* 0x0000f000ff0c0b82 */ /* 0x001e220000000a00 */
[CC--:B------:R-:W-:Y:S02]  /*1b00*/  @P0 IADD3 R17, PT, PT, R18.reuse, R19.reuse, RZ ;  /* 0x0000001312110210 */ /* 0x0c0fe40007ffe0ff */
[----:B------:R-:W-:-:S04]  /*1b10*/  @P0 IADD3 R16, P1, PT, R18, R19, RZ ;  /* 0x0000001312100210 */ /* 0x000fc80007f3e0ff */
[----:B------:R-:W-:Y:S01]  /*1b20*/  @P0 IADD3.X R20, PT, PT, RZ, RZ, RZ, P1, !PT ;  /* 0x000000ffff140210 */ /* 0x000fe20000ffe4ff */
[----:B------:R-:W1:Y:S08]  /*1b30*/  @P0 LDC.64 R10, c[0x0][0x388] ;  /* 0x0000e200ff0a0b82 */ /* 0x000e700000000a00 */
[----:B------:R-:W2:Y:S08]  /*1b40*/  @P0 LDC.64 R8, c[0x0][0x3c0] ;  /* 0x0000f000ff080b82 */ /* 0x000eb00000000a00 */
[----:B------:R-:W3:Y:S01]  /*1b50*/  @!P2 LDC.64 R4, c[0x0][0x3c0] ;  /* 0x0000f000ff04ab82 */ /* 0x000ee20000000a00 */
[----:B0-----:R-:W-:-:S04]  /*1b60*/  @P0 IMAD.WIDE.U32 R12, R17, 0x4, R12 ;  /* 0x00000004110c0825 */ /* 0x001fc800078e000c */
[C---:B------:R-:W-:Y:S01]  /*1b70*/  @P0 IMAD R17, R19.reuse, R15, R0 ;  /* 0x0000000f13110224 */ /* 0x040fe200078e0200 */
[----:B------:R-:W-:Y:S01]  /*1b80*/  @P0 IADD3 R19, PT, PT, R19, 0x2, RZ ;  /* 0x0000000213130810 */ /* 0x000fe20007ffe0ff */
[----:B------:R-:W4:Y:S01]  /*1b90*/  @P0 LDG.E R12, desc[UR6][R12.64] ;  /* 0x000000060c0c0981 */ /* 0x000f22000c1e1900 */
[----:B------:R-:W0:Y:S01]  /*1ba0*/  @!P2 LDC.64 R6, c[0x0][0x388] ;  /* 0x0000e200ff06ab82 */ /* 0x000e220000000a00 */
[----:B-1----:R-:W-:Y:S01]  /*1bb0*/  @P0 IMAD.WIDE R10, R17, 0x4, R10 ;  /* 0x00000004110a0825 */ /* 0x002fe200078e020a */
[----:B------:R-:W-:Y:S02]  /*1bc0*/  @!P2 IADD3 R21, PT, PT, R18, R19, RZ ;  /* 0x000000131215a210 */ /* 0x000fe40007ffe0ff */
[C---:B--2---:R-:W-:Y:S01]  /*1bd0*/  @P0 LEA R8, P1, R16.reuse, R8, 0x2 ;  /* 0x0000000810080211 */ /* 0x044fe200078210ff */
[----:B------:R-:W-:Y:S01]  /*1be0*/  @!P2 IMAD R19, R19, R15, R0 ;  /* 0x0000000f1313a224 */ /* 0x000fe200078e0200 */
[----:B------:R-:W4:Y:S02]  /*1bf0*/  @P0 LDG.E R18, desc[UR6][R10.64] ;  /* 0x000000060a120981 */ /* 0x000f24000c1e1900 */
[----:B------:R-:W-:Y:S01]  /*1c00*/  @P0 LEA.HI.X R9, R16, R9, R20, 0x2, P1 ;  /* 0x0000000910090211 */ /* 0x000fe200008f1414 */
[----:B------:R-:W-:-:S04]  /*1c10*/  @P0 IMAD.WIDE R16, R15, 0x4, R10 ;  /* 0x000000040f100825 */ /* 0x000fc800078e020a */
[----:B---3--:R-:W-:Y:S01]  /*1c20*/  @!P2 IMAD.WIDE.U32 R4, R21, 0x4, R4 ;  /* 0x000000041504a825 */ /* 0x008fe200078e0004 */
[----:B------:R-:W2:Y:S04]  /*1c30*/  @P0 LDG.E R9, desc[UR6][R8.64+0x4] ;  /* 0x0000040608090981 */ /* 0x000ea8000c1e1900 */
[----:B------:R-:W2:Y:S01]  /*1c40*/  @P0 LDG.E R16, desc[UR6][R16.64] ;  /* 0x0000000610100981 */ /* 0x000ea2000c1e1900 */
[----:B0-----:R-:W-:-:S03]  /*1c50*/  @!P2 IMAD.WIDE R6, R19, 0x4, R6 ;  /* 0x000000041306a825 */ /* 0x001fc600078e0206 */
[----:B------:R-:W3:Y:S04]  /*1c60*/  @!P2 LDG.E R4, desc[UR6][R4.64] ;  /* 0x000000060404a981 */ /* 0x000ee8000c1e1900 */
[----:B------:R-:W3:Y:S01]  /*1c70*/  @!P2 LDG.E R6, desc[UR6][R6.64] ;  /* 0x000000060606a981 */ /* 0x000ee2000c1e1900 */
[----:B----4-:R-:W-:-:S04]  /*1c80*/  @P0 FFMA R12, R12, R18, R25 ;  /* 0x000000120c0c0223 */ /* 0x010fc80000000019 */
[----:B--2---:R-:W-:-:S04]  /*1c90*/  @P0 FFMA R25, R9, R16, R12 ;  /* 0x0000001009190223 */ /* 0x004fc8000000000c */
[----:B---3--:R-:W-:-:S07]  /*1ca0*/  @!P2 FFMA R25, R4, R6, R25 ;  /* 0x000000060419a223 */ /* 0x008fce0000000019 */
.L_x_18:
[----:B------:R-:W1:Y:S01]  /*1cb0*/  LDC.64 R4, c[0x0][0x3a8] ;  /* 0x0000ea00ff047b82 */ /* 0x000e620000000a00 */
[----:B0-----:R-:W-:-:S04]  /*1cc0*/  IMAD R7, R3, R15, R0 ;  /* 0x0000000f03077224 */ /* 0x001fc800078e0200 */
[----:B-1----:R-:W-:-:S05]  /*1cd0*/  IMAD.WIDE R4, R7, 0x4, R4 ;  /* 0x0000000407047825 */ /* 0x002fca00078e0204 */
[----:B------:R1:W-:Y:S02]  /*1ce0*/  STG.E desc[UR6][R4.64], R25 ;  /* 0x0000001904007986 */ /* 0x0003e4000c101906 */
.L_x_15:
[----:B------:R-:W-:Y:S05]  /*1cf0*/  BSYNC.RECONVERGENT B0 ;  /* 0x0000000000007941 */ /* 0x000fea0003800200 */
.L_x_14:
[----:B------:R-:W-:-:S04]  /*1d00*/  ISETP.GE.AND P0, PT, R3, R15, PT ;  /* 0x0000000f0300720c */ /* 0x000fc80003f06270 */
[----:B------:R-:W-:-:S13]  /*1d10*/  ISETP.GE.OR P0, PT, R0, R14, P0 ;  /* 0x0000000e0000720c */ /* 0x000fda0000706670 */
[----:B------:R-:W-:Y:S05]  /*1d20*/  @P0 EXIT ;  /* 0x000000000000094d */ /* 0x000fea0003800000 */
[----:B------:R-:W-:Y:S01]  /*1d30*/  ISETP.GE.AND P0, PT, R14, 0x1, PT ;  /* 0x000000010e00780c */ /* 0x000fe20003f06270 */
[----:B------:R-:W-:-:S12]  /*1d40*/  HFMA2 R8, -RZ, RZ, 0, 0 ;  /* 0x00000000ff087431 */ /* 0x000fd800000001ff */
[----:B------:R-:W-:Y:S05]  /*1d50*/  @!P0 BRA `(.L_x_20) ;  /* 0x0000000400d08947 */ /* 0x000fea0003800000 */
[----:B------:R-:W-:Y:S02]  /*1d60*/  ISETP.GE.U32.AND P0, PT, R2, 0x7, PT ;  /* 0x000000070200780c */ /* 0x000fe40003f06070 */
[----:B-1----:R-:W-:Y:S02]  /*1d70*/  LOP3.LUT R4, R14, 0x7, RZ, 0xc0, !PT ;  /* 0x000000070e047812 */ /* 0x002fe400078ec0ff */
[----:B------:R-:W-:Y:S02]  /*1d80*/  MOV R8, RZ ;  /* 0x000000ff00087202 */ /* 0x000fe40000000f00 */
[----:B------:R-:W-:Y:S02]  /*1d90*/  ISETP.NE.AND P1, PT, R4, RZ, PT ;  /* 0x000000ff0400720c */ /* 0x000fe40003f25270 */
[----:B------:R-:W-:-:S05]  /*1da0*/  MOV R5, RZ ;  /* 0x000000ff00057202 */ /* 0x000fca0000000f00 */
[----:B------:R-:W-:Y:S06]  /*1db0*/  @!P0 BRA `(.L_x_21) ;  /* 0x0000000000d08947 */ /* 0x000fec0003800000 */
[----:B------:R-:W-:Y:S02]  /*1dc0*/  LOP3.LUT R5, R14, 0x7ffffff8, RZ, 0xc0, !PT ;  /* 0x7ffffff80e057812 */ /* 0x000fe400078ec0ff */
[----:B------:R-:W-:Y:S02]  /*1dd0*/  MOV R8, RZ ;  /* 0x000000ff00087202 */ /* 0x000fe40000000f00 */
[----:B0-----:R-:W-:Y:S02]  /*1de0*/  MOV R7, R0 ;  /* 0x0000000000077202 */ /* 0x001fe40000000f00 */
[----:B------:R-:W-:Y:S02]  /*1df0*/  MOV R2, R3 ;  /* 0x0000000300027202 */ /* 0x000fe40000000f00 */
[----:B------:R-:W-:-:S07]  /*1e00*/  IADD3 R6, PT, PT, -R5, RZ, RZ ;  /* 0x000000ff05067210 */ /* 0x000fce0007ffe1ff */
.L_x_22:
[----:B------:R-:W0:Y:S08]  /*1e10*/  LDC.64 R18, c[0x0][0x3c0] ;  /* 0x0000f000ff127b82 */ /* 0x000e300000000a00 */
[----:B------:R-:W1:Y:S01]  /*1e20*/  LDC.64 R28, c[0x0][0x380] ;  /* 0x0000e000ff1c7b82 */ /* 0x000e620000000a00 */
[----:B0-----:R-:W-:-:S05]  /*1e30*/  IMAD.WIDE R18, R7, 0x4, R18 ;  /* 0x0000000407127825 */ /* 0x001fca00078e0212 */
[----:B------:R0:W2:Y:S01]  /*1e40*/  LDG.E R9, desc[UR6][R18.64] ;  /* 0x0000000612097981 */ /* 0x0000a2000c1e1900 */
[----:B-1----:R-:W-:-:S05]  /*1e50*/  IMAD.WIDE R28, R2, 0x4, R28 ;  /* 0x00000004021c7825 */ /* 0x002fca00078e021c */
[----:B------:R1:W2:Y:S01]  /*1e60*/  LDG.E R10, desc[UR6][R28.64] ;  /* 0x000000061c0a7981 */ /* 0x0002a2000c1e1900 */
[----:B0-----:R-:W-:-:S05]  /*1e70*/  IMAD.WIDE.U32 R18, R14, 0x4, R18 ;  /* 0x000000040e127825 */ /* 0x001fca00078e0012 */
[----:B------:R0:W3:Y:S01]  /*1e80*/  LDG.E R27, desc[UR6][R18.64] ;  /* 0x00000006121b7981 */ /* 0x0000e2000c1e1900 */
[----:B-1----:R-:W-:-:S04]  /*1e90*/  IMAD.WIDE R28, R15, 0x4, R28 ;  /* 0x000000040f1c7825 */ /* 0x002fc800078e021c */
[----:B------:R-:W-:-:S04]  /*1ea0*/  IMAD.WIDE.U32 R12, R14, 0x4, R18 ;  /* 0x000000040e0c7825 */ /* 0x000fc800078e0012 */
[C---:B------:R-:W-:Y:S01]  /*1eb0*/  IMAD.WIDE R20, R15.reuse, 0x4, R28 ;  /* 0x000000040f147825 */ /* 0x040fe200078e021c */
[----:B------:R1:W4:Y:S03]  /*1ec0*/  LDG.E R25, desc[UR6][R12.64] ;  /* 0x000000060c197981 */ /* 0x000326000c1e1900 */
[C---:B------:R-:W-:Y:S01]  /*1ed0*/  IMAD.WIDE.U32 R22, R14.reuse, 0x4, R12 ;  /* 0x000000040e167825 */ /* 0x040fe200078e000c */
[----:B------:R-:W3:Y:S03]  /*1ee0*/  LDG.E R28, desc[UR6][R28.64] ;  /* 0x000000061c1c7981 */ /* 0x000ee6000c1e1900 */
[C---:B------:R-:W-:Y:S01]  /*1ef0*/  IMAD.WIDE R16, R15.reuse, 0x4, R20 ;  /* 0x000000040f107825 */ /* 0x040fe200078e0214 */
[----:B------:R5:W4:Y:S03]  /*1f00*/  LDG.E R26, desc[UR6][R20.64] ;  /* 0x00000006141a7981 */ /* 0x000b26000c1e1900 */
[C---:B0-----:R-:W-:Y:S01]  /*1f10*/  IMAD.WIDE.U32 R18, R14.reuse, 0x4, R22 ;  /* 0x000000040e127825 */ /* 0x041fe200078e0016 */
[----:B------:R0:W4:Y:S03]  /*1f20*/  LDG.E R24, desc[UR6][R16.64] ;  /* 0x0000000610187981 */ /* 0x000126000c1e1900 */
[----:B-1----:R-:W-:Y:S01]  /*1f30*/  IMAD.WIDE R12, R15, 0x4, R16 ;  /* 0x000000040f0c7825 */ /* 0x002fe200078e0210 */
[----:B------:R1:W4:Y:S03]  /*1f40*/  LDG.E R11, desc[UR6][R22.64] ;  /* 0x00000006160b7981 */ /* 0x000326000c1e1900 */
[----:B-----5:R-:W-:-:S04]  /*1f50*/  IMAD.WIDE.U32 R20, R14, 0x4, R18 ;  /* 0x000000040e147825 */ /* 0x020fc800078e0012 */
[C---:B0-----:R-:W-:Y:S02]  /*1f60*/  IMAD.WIDE R16, R15.reuse, 0x4, R12 ;  /* 0x000000040f107825 */ /* 0x041fe400078e020c */
[----:B------:R-:W5:Y:S02]  /*1f70*/  LDG.E R13, desc[UR6][R12.64] ;  /* 0x000000060c0d7981 */ /* 0x000f64000c1e1900 */
[C---:B-1----:R-:W-:Y:S02]  /*1f80*/  IMAD.WIDE R22, R15.reuse, 0x4, R16 ;  /* 0x000000040f167825 */ /* 0x042fe400078e0210 */
[----:B------:R-:W5:Y:S04]  /*1f90*/  LDG.E R16, desc[UR6][R16.64] ;  /* 0x0000000610107981 */ /* 0x000f68000c1e1900 */
[----:B------:R0:W5:Y:S02]  /*1fa0*/  LDG.E R12, desc[UR6][R22.64] ;  /* 0x00000006160c7981 */ /* 0x000164000c1e1900 */
[----:B0-----:R-:W-:-:S06]  /*1fb0*/  IMAD.WIDE R22, R15, 0x4, R22 ;  /* 0x000000040f167825 */ /* 0x001fcc00078e0216 */
[----:B------:R-:W5:Y:S01]  /*1fc0*/  LDG.E R22, desc[UR6][R22.64] ;  /* 0x0000000616167981 */ /* 0x000f62000c1e1900 */
[----:B--2---:R-:W-:-:S03]  /*1fd0*/  FFMA R8, R9, R10, R8 ;  /* 0x0000000a09087223 */ /* 0x004fc60000000008 */
[----:B------:R0:W5:Y:S04]  /*1fe0*/  LDG.E R10, desc[UR6][R18.64] ;  /* 0x00000006120a7981 */ /* 0x000168000c1e1900 */
[----:B------:R-:W2:Y:S01]  /*1ff0*/  LDG.E R9, desc[UR6][R20.64] ;  /* 0x0000000614097981 */ /* 0x000ea2000c1e1900 */
[----:B0-----:R-:W-:-:S05]  /*2000*/  IMAD.WIDE.U32 R18, R14, 0x4, R20 ;  /* 0x000000040e127825 */ /* 0x001fca00078e0014 */
[----:B------:R0:W2:Y:S02]  /*2010*/  LDG.E R29, desc[UR6][R18.64] ;  /* 0x00000006121d7981 */ /* 0x0000a4000c1e1900 */
[----:B0-----:R-:W-:-:S05]  /*2020*/  IMAD.WIDE.U32 R18, R14, 0x4, R18 ;  /* 0x000000040e127825 */ /* 0x001fca00078e0012 */
[----:B------:R-:W2:Y:S01]  /*2030*/  LDG.E R17, desc[UR6][R18.64] ;  /* 0x0000000612117981 */ /* 0x000ea2000c1e1900 */
[----:B---3--:R-:W-:Y:S01]  /*2040*/  FFMA R8, R27, R28, R8 ;  /* 0x0000001c1b087223 */ /* 0x008fe20000000008 */
[----:B------:R-:W-:-:S03]  /*2050*/  IADD3 R6, PT, PT, R6, 0x8, RZ ;  /* 0x0000000806067810 */ /* 0x000fc60007ffe0ff */
[----:B----4-:R-:W-:Y:S01]  /*2060*/  FFMA R8, R25, R26, R8 ;  /* 0x0000001a19087223 */ /* 0x010fe20000000008 */
[----:B------:R-:W-:-:S03]  /*2070*/  ISETP.NE.AND P0, PT, R6, RZ, PT ;  /* 0x000000ff0600720c */ /* 0x000fc60003f05270 */
[----:B------:R-:W-:Y:S01]  /*2080*/  FFMA R11, R11, R24, R8 ;  /* 0x000000180b0b7223 */ /* 0x000fe20000000008 */
[----:B------:R-:W-:Y:S02]  /*2090*/  LEA R7, R14, R7, 0x3 ;  /* 0x000000070e077211 */ /* 0x000fe400078e18ff */
[----:B------:R-:W-:Y:S01]  /*20a0*/  LEA R2, R15, R2, 0x3 ;  /* 0x000000020f027211 */ /* 0x000fe200078e18ff */
[----:B-----5:R-:W-:-:S04]  /*20b0*/  FFMA R10, R10, R13, R11 ;  /* 0x0000000d0a0a7223 */ /* 0x020fc8000000000b */
[----:B--2---:R-:W-:-:S04]  /*20c0*/  FFMA R10, R9, R16, R10 ;  /* 0x00000010090a7223 */ /* 0x004fc8000000000a */
[----:B------:R-:W-:-:S04]  /*20d0*/  FFMA R10, R29, R12, R10 ;  /* 0x0000000c1d0a7223 */ /* 0x000fc8000000000a */
[----:B------:R-:W-:Y:S01]  /*20e0*/  FFMA R8, R17, R22, R10 ;  /* 0x0000001611087223 */ /* 0x000fe2000000000a */
[----:B------:R-:W-:Y:S06]  /*20f0*/  @P0 BRA `(.L_x_22) ;  /* 0xfffffffc00440947 */ /* 0x000fec000383ffff */
.L_x_21:
[----:B------:R-:W-:Y:S05]  /*2100*/  @!P1 BRA `(.L_x_20) ;  /* 0x0000000000e49947 */ /* 0x000fea0003800000 */
[----:B------:R-:W-:Y:S02]  /*2110*/  ISETP.GE.U32.AND P0, PT, R4, 0x4, PT ;  /* 0x000000040400780c */ /* 0x000fe40003f06070 */
[----:B------:R-:W-:-:S04]  /*2120*/  LOP3.LUT R2, R14, 0x3, RZ, 0xc0, !PT ;  /* 0x000000030e027812 */ /* 0x000fc800078ec0ff */
[----:B------:R-:W-:-:S07]  /*2130*/  ISETP.NE.AND P1, PT, R2, RZ, PT ;  /* 0x000000ff0200720c */ /* 0x000fce0003f25270 */
[----:B------:R-:W-:Y:S06]  /*2140*/  @!P0 BRA `(.L_x_23) ;  /* 0x0000000000648947 */ /* 0x000fec0003800000 */
[----:B------:R-:W1:Y:S01]  /*2150*/  LDC.64 R20, c[0x0][0x3c0] ;  /* 0x0000f000ff147b82 */ /* 0x000e620000000a00 */
[C---:B0-----:R-:W-:Y:S02]  /*2160*/  IMAD R7, R5.reuse, R14, R0 ;  /* 0x0000000e05077224 */ /* 0x041fe400078e0200 */
[----:B------:R-:W-:-:S05]  /*2170*/  IMAD R9, R5, R15, R3 ;  /* 0x0000000f05097224 */ /* 0x000fca00078e0203 */
[----:B------:R-:W0:Y:S01]  /*2180*/  LDC.64 R22, c[0x0][0x380] ;  /* 0x0000e000ff167b82 */ /* 0x000e220000000a00 */
[----:B-1----:R-:W-:-:S04]  /*2190*/  IMAD.WIDE R20, R7, 0x4, R20 ;  /* 0x0000000407147825 */ /* 0x002fc800078e0214 */
[----:B------:R-:W-:Y:S02]  /*21a0*/  IMAD.WIDE.U32 R24, R14, 0x4, R20 ;  /* 0x000000040e187825 */ /* 0x000fe400078e0014 */
[----:B------:R-:W2:Y:S02]  /*21b0*/  LDG.E R21, desc[UR6][R20.64] ;  /* 0x0000000614157981 */ /* 0x000ea4000c1e1900 */
[----:B0-----:R-:W-:-:S04]  /*21c0*/  IMAD.WIDE R22, R9, 0x4, R22 ;  /* 0x0000000409167825 */ /* 0x001fc800078e0216 */
[C---:B------:R-:W-:Y:S02]  /*21d0*/  IMAD.WIDE R10, R15.reuse, 0x4, R22 ;  /* 0x000000040f0a7825 */ /* 0x040fe400078e0216 */
[----:B------:R-:W2:Y:S02]  /*21e0*/  LDG.E R22, desc[UR6][R22.64] ;  /* 0x0000000616167981 */ /* 0x000ea4000c1e1900 */
[C---:B------:R-:W-:Y:S02]  /*21f0*/  IMAD.WIDE.U32 R12, R14.reuse, 0x4, R24 ;  /* 0x000000040e0c7825 */ /* 0x040fe400078e0018 */
[----:B------:R-:W3:Y:S02]  /*2200*/  LDG.E R24, desc[UR6][R24.64] ;  /* 0x0000000618187981 */ /* 0x000ee4000c1e1900 */
[----:B------:R-:W-:Y:S02]  /*2210*/  IMAD.WIDE R6, R15, 0x4, R10 ;  /* 0x000000040f067825 */ /* 0x000fe400078e020a */
[----:B------:R-:W3:Y:S02]  /*2220*/  LDG.E R10, desc[UR6][R10.64] ;  /* 0x000000060a0a7981 */ /* 0x000ee4000c1e1900 */
[----:B------:R-:W-:-:S02]  /*2230*/  IMAD.WIDE.U32 R18, R14, 0x4, R12 ;  /* 0x000000040e127825 */ /* 0x000fc400078e000c */
        /* <DEDUP_REMOVED lines=10> */
.L_x_23:
[----:B------:R-:W-:Y:S05]  /*22e0*/  @!P1 BRA `(.L_x_20) ;  /* 0x00000000006c9947 */ /* 0x000fea0003800000 */
[----:B------:R-:W-:Y:S02]  /*22f0*/  ISETP.NE.AND P0, PT, R2, 0x1, PT ;  /* 0x000000010200780c */ /* 0x000fe40003f05270 */
[----:B------:R-:W-:-:S04]  /*2300*/  LOP3.LUT R2, R14, 0x1, RZ, 0xc0, !PT ;  /* 0x000000010e027812 */ /* 0x000fc800078ec0ff */
[----:B------:R-:W-:-:S07]  /*2310*/  ISETP.NE.U32.AND P1, PT, R2, 0x1, PT ;  /* 0x000000010200780c */ /* 0x000fce0003f25070 */
[----:B0-----:R-:W0:Y:S01]  /*2320*/  @P0 LDC.64 R12, c[0x0][0x3c0] ;  /* 0x0000f000ff0c0b82 */ /* 0x001e220000000a00 */
[C---:B------:R-:W-:Y:S02]  /*2330*/  @P0 IMAD R9, R5.reuse, R14, R0 ;  /* 0x0000000e05090224 */ /* 0x040fe400078e0200 */
[C---:B------:R-:W-:Y:S01]  /*2340*/  @P0 IMAD R19, R5.reuse, R15, R3 ;  /* 0x0000000f05130224 */ /* 0x040fe200078e0203 */
[----:B------:R-:W-:-:S04]  /*2350*/  @P0 IADD3 R5, PT, PT, R5, 0x2, RZ ;  /* 0x0000000205050810 */ /* 0x000fc80007ffe0ff */
[----:B------:R-:W1:Y:S08]  /*2360*/  @P0 LDC.64 R16, c[0x0][0x380] ;  /* 0x0000e000ff100b82 */ /* 0x000e700000000a00 */
[----:B------:R-:W2:Y:S08]  /*2370*/  @!P1 LDC.64 R10, c[0x0][0x3c0] ;  /* 0x0000f000ff0a9b82 */ /* 0x000eb00000000a00 */
[----:B------:R-:W3:Y:S01]  /*2380*/  @!P1 LDC.64 R6, c[0x0][0x380] ;  /* 0x0000e000ff069b82 */ /* 0x000ee20000000a00 */
[----:B0-----:R-:W-:-:S04]  /*2390*/  @P0 IMAD.WIDE R12, R9, 0x4, R12 ;  /* 0x00000004090c0825 */ /* 0x001fc800078e020c */
[----:B------:R-:W-:Y:S01]  /*23a0*/  @!P1 IMAD R21, R5, R14, R0 ;  /* 0x0000000e05159224 */ /* 0x000fe200078e0200 */
[----:B------:R-:W4:Y:S01]  /*23b0*/  @P0 LDG.E R9, desc[UR6][R12.64] ;  /* 0x000000060c090981 */ /* 0x000f22000c1e1900 */
[----:B-1----:R-:W-:-:S04]  /*23c0*/  @P0 IMAD.WIDE R16, R19, 0x4, R16 ;  /* 0x0000000413100825 */ /* 0x002fc800078e0210 */
[----:B------:R-:W-:Y:S02]  /*23d0*/  @!P1 IMAD R23, R5, R15, R3 ;  /* 0x0000000f05179224 */ /* 0x000fe400078e0203 */
[----:B------:R-:W-:-:S04]  /*23e0*/  @P0 IMAD.WIDE.U32 R18, R14, 0x4, R12 ;  /* 0x000000040e120825 */ /* 0x000fc800078e000c */
[----:B------:R-:W-:Y:S02]  /*23f0*/  @P0 IMAD.WIDE R4, R15, 0x4, R16 ;  /* 0x000000040f040825 */ /* 0x000fe400078e0210 */
[----:B------:R-:W4:Y:S02]  /*2400*/  @P0 LDG.E R16, desc[UR6][R16.64] ;  /* 0x0000000610100981 */ /* 0x000f24000c1e1900 */
[----:B--2---:R-:W-:Y:S02]  /*2410*/  @!P1 IMAD.WIDE R10, R21, 0x4, R10 ;  /* 0x00000004150a9825 */ /* 0x004fe400078e020a */
[----:B------:R-:W2:Y:S02]  /*2420*/  @P0 LDG.E R18, desc[UR6][R18.64] ;  /* 0x0000000612120981 */ /* 0x000ea4000c1e1900 */
[----:B---3--:R-:W-:Y:S02]  /*2430*/  @!P1 IMAD.WIDE R6, R23, 0x4, R6 ;  /* 0x0000000417069825 */ /* 0x008fe400078e0206 */
[----:B------:R-:W2:Y:S04]  /*2440*/  @P0 LDG.E R4, desc[UR6][R4.64] ;  /* 0x0000000604040981 */ /* 0x000ea8000c1e1900 */
[----:B------:R-:W3:Y:S04]  /*2450*/  @!P1 LDG.E R11, desc[UR6][R10.64] ;  /* 0x000000060a0b9981 */ /* 0x000ee8000c1e1900 */
[----:B------:R-:W3:Y:S01]  /*2460*/  @!P1 LDG.E R6, desc[UR6][R6.64] ;  /* 0x0000000606069981 */ /* 0x000ee2000c1e1900 */
[----:B----4-:R-:W-:-:S04]  /*2470*/  @P0 FFMA R9, R9, R16, R8 ;  /* 0x0000001009090223 */ /* 0x010fc80000000008 */
[----:B--2---:R-:W-:-:S04]  /*2480*/  @P0 FFMA R8, R18, R4, R9 ;  /* 0x0000000412080223 */ /* 0x004fc80000000009 */
[----:B---3--:R-:W-:-:S07]  /*2490*/  @!P1 FFMA R8, R11, R6, R8 ;  /* 0x000000060b089223 */ /* 0x008fce0000000008 */
.L_x_20:
[----:B-1----:R-:W1:Y:S01]  /*24a0*/  LDC.64 R4, c[0x0][0x3b0] ;  /* 0x0000ec00ff047b82 */ /* 0x002e620000000a00 */
[----:B------:R-:W-:-:S04]  /*24b0*/  IMAD R3, R3, R14, R0 ;  /* 0x0000000e03037224 */ /* 0x000fc800078e0200 */
[----:B-1----:R-:W-:-:S05]  /*24c0*/  IMAD.WIDE R2, R3, 0x4, R4 ;  /* 0x0000000403027825 */ /* 0x002fca00078e0204 */
[----:B------:R-:W-:Y:S01]  /*24d0*/  STG.E desc[UR6][R2.64], R8 ;  /* 0x0000000802007986 */ /* 0x000fe2000c101906 */
[----:B------:R-:W-:Y:S05]  /*24e0*/  EXIT ;  /* 0x000000000000794d */ /* 0x000fea0003800000 */
.L_x_24:
[----:B------:R-:W-:-:S00]  /*24f0*/  BRA `(.L_x_24) ;  /* 0xfffffffc00fc7947 */ /* 0x000fc0000383ffff */
[----:B------:R-:W-:-:S00]  /*2500*/  NOP ;  /* 0x0000000000007918 */ /* 0x000fc00000000000 */
[----:B------:R-:W-:-:S00]  /*2510*/  NOP ;  /* 0x0000000000007918 */ /* 0x000fc00000000000 */
[----:B------:R-:W-:-:S00]  /*2520*/  NOP ;  /* 0x0000000000007918 */ /* 0x000fc00000000000 */
[----:B------:R-:W-:-:S00]  /*2530*/  NOP ;  /* 0x0000000000007918 */ /* 0x000fc00000000000 */
[----:B------:R-:W-:-:S00]  /*2540*/  NOP ;  /* 0x0000000000007918 */ /* 0x000fc00000000000 */
[----:B------:R-:W-:-:S00]  /*2550*/  NOP ;  /* 0x0000000000007918 */ /* 0x000fc00000000000 */
[----:B------:R-:W-:-:S00]  /*2560*/  NOP ;  /* 0x0000000000007918 */ /* 0x000fc00000000000 */
[----:B------:R-:W-:-:S00]  /*2570*/  NOP ;  /* 0x0000000000007918 */ /* 0x000fc00000000000 */
.L_x_133:


//--------------------- .text._Z17attention_forwardPfS_S_S_S_ii --------------------------
	.section	.text._Z17attention_forwardPfS_S_S_S_ii,"ax",@progbits
	.align	128
        .global         _Z17attention_forwardPfS_S_S_S_ii
        .type           _Z17attention_forwardPfS_S_S_S_ii,@function
        .size           _Z17attention_forwardPfS_S_S_S_ii,(.L_x_132 - _Z17attention_forwardPfS_S_S_S_ii)
        .other          _Z17attention_forwardPfS_S_S_S_ii,@"STO_CUDA_ENTRY STV_DEFAULT"
_Z17attention_forwardPfS_S_S_S_ii:
.text._Z17attention_forwardPfS_S_S_S_ii:
[----:B------:R-:W-:Y:S01]  /*0000*/  LDC R1, c[0x0][0x37c] ;  /* 0x0000df00ff017b82 */ /* 0x000fe20000000800 */
[----:B------:R-:W0:Y:S07]  /*0010*/  S2R R4, SR_TID.X ;  /* 0x0000000000047919 */ /* 0x000e2e0000002100 */
[----:B------:R-:W1:Y:S01]  /*0020*/  LDC R0, c[0x0][0x364] ;  /* 0x0000d900ff007b82 */ /* 0x000e620000000800 */
[----:B------:R-:W2:Y:S01]  /*0030*/  LDCU.64 UR12, c[0x0][0x3a8] ;  /* 0x00007500ff0c77ac */ /* 0x000ea20008000a00 */
[----:B------:R-:W1:Y:S06]  /*0040*/  S2R R5, SR_TID.Y ;  /* 0x0000000000057919 */ /* 0x000e6c0000002200 */
[----:B------:R-:W0:Y:S08]  /*0050*/  S2UR UR5, SR_CTAID.X ;  /* 0x00000000000579c3 */ /* 0x000e300000002500 */
[----:B------:R-:W0:Y:S08]  /*0060*/  LDC R3, c[0x0][0x360] ;  /* 0x0000d800ff037b82 */ /* 0x000e300000000800 */
[----:B------:R-:W1:Y:S01]  /*0070*/  S2UR UR4, SR_CTAID.Y ;  /* 0x00000000000479c3 */ /* 0x000e620000002600 */
[----:B0-----:R-:W-:-:S05]  /*0080*/  IMAD R4, R3, UR5, R4 ;  /* 0x0000000503047c24 */ /* 0x001fca000f8e0204 */
[----:B--2---:R-:W-:Y:S01]  /*0090*/  ISETP.GE.AND P0, PT, R4, UR13, PT ;  /* 0x0000000d04007c0c */ /* 0x004fe2000bf06270 */
[----:B-1----:R-:W-:-:S05]  /*00a0*/  IMAD R5, R0, UR4, R5 ;  /* 0x0000000400057c24 */ /* 0x002fca000f8e0205 */
[----:B------:R-:W-:-:S13]  /*00b0*/  ISETP.GE.OR P0, PT, R5, UR12, P0 ;  /* 0x0000000c05007c0c */ /* 0x000fda0008706670 */
[----:B------:R-:W-:Y:S05]  /*00c0*/  @P0 EXIT ;  /* 0x000000000000094d */ /* 0x000fea0003800000 */
[----:B------:R-:W-:Y:S01]  /*00d0*/  UISETP.GE.AND UP0, UPT, UR13, 0x1, UPT ;  /* 0x000000010d00788c */ /* 0x000fe2000bf06270 */
[----:B------:R-:W-:Y:S01]  /*00e0*/  HFMA2 R14, -RZ, RZ, 0, 0 ;  /* 0x00000000ff0e7431 */ /* 0x000fe200000001ff */
[----:B------:R-:W0:Y:S07]  /*00f0*/  LDCU.64 UR8, c[0x0][0x358] ;  /* 0x00006b00ff0877ac */ /* 0x000e2e0008000a00 */
[----:B------:R-:W-:Y:S05]  /*0100*/  BRA.U !UP0, `(.L_x_25) ;  /* 0x0000000908a07547 */ /* 0x000fea000b800000 */
[----:B------:R-:W-:Y:S02]  /*0110*/  UIADD3 UR4, UPT, UPT, UR13, -0x1, URZ ;  /* 0xffffffff0d047890 */ /* 0x000fe4000fffe0ff */
[----:B------:R-:W-:Y:S01]  /*0120*/  IMAD R8, R5, UR13, RZ ;  /* 0x0000000d05087c24 */ /* 0x000fe2000f8e02ff */
[----:B------:R-:W-:Y:S02]  /*0130*/  ULOP3.LUT UR10, UR13, 0xf, URZ, 0xc0, !UPT ;  /* 0x0000000f0d0a7892 */ /* 0x000fe4000f8ec0ff */
[----:B------:R-:W-:Y:S01]  /*0140*/  IMAD R9, R4, UR13, RZ ;  /* 0x0000000d04097c24 */ /* 0x000fe2000f8e02ff */
[----:B------:R-:W-:Y:S01]  /*0150*/  UISETP.GE.U32.AND UP2, UPT, UR4, 0xf, UPT ;  /* 0x0000000f0400788c */ /* 0x000fe2000bf46070 */
[----:B------:R-:W-:Y:S01]  /*0160*/  MOV R14, RZ ;  /* 0x000000ff000e7202 */ /* 0x000fe20000000f00 */
[----:B------:R-:W-:Y:S01]  /*0170*/  UISETP.NE.AND UP1, UPT, UR10, URZ, UPT ;  /* 0x000000ff0a00728c */ /* 0x000fe2000bf25270 */
[----:B------:R-:W-:-:S06]  /*0180*/  UMOV UR4, URZ ;  /* 0x000000ff00047c82 */ /* 0x000fcc0008000000 */
[----:B------:R-:W-:Y:S05]  /*0190*/  BRA.U !UP2, `(.L_x_26) ;  /* 0x000000050a107547 */ /* 0x000fea000b800000 */
[----:B------:R-:W1:Y:S01]  /*01a0*/  LDC.64 R2, c[0x0][0x380] ;  /* 0x0000e000ff027b82 */ /* 0x000e620000000a00 */
[----:B------:R-:W2:Y:S01]  /*01b0*/  LDCU.64 UR6, c[0x0][0x388] ;  /* 0x00007100ff0677ac */ /* 0x000ea20008000a00 */
[----:B------:R-:W-:Y:S02]  /*01c0*/  MOV R14, RZ ;  /* 0x000000ff000e7202 */ /* 0x000fe40000000f00 */
[----:B------:R-:W-:Y:S01]  /*01d0*/  MOV R0, R9 ;  /* 0x0000000900007202 */ /* 0x000fe20000000f00 */
[----:B------:R-:W-:-:S04]  /*01e0*/  ULOP3.LUT UR4, UR13, 0x7ffffff0, URZ, 0xc0, !UPT ;  /* 0x7ffffff00d047892 */ /* 0x000fc8000f8ec0ff */
[----:B------:R-:W-:Y:S02]  /*01f0*/  UIADD3 UR11, UPT, UPT, -UR4, URZ, URZ ;  /* 0x000000ff040b7290 */ /* 0x000fe4000fffe1ff */
[----:B--2---:R-:W-:-:S04]  /*0200*/  UIADD3 UR5, UP2, UPT, UR6, 0x20, URZ ;  /* 0x0000002006057890 */ /* 0x004fc8000ff5e0ff */
[----:B------:R-:W-:Y:S01]  /*0210*/  UIADD3.X UR6, UPT, UPT, URZ, UR7, URZ, UP2, !UPT ;  /* 0x00000007ff067290 */ /* 0x000fe200097fe4ff */
[----:B-1----:R-:W-:-:S03]  /*0220*/  IMAD.WIDE.U32 R2, R8, 0x4, R2 ;  /* 0x0000000408027825 */ /* 0x002fc600078e0002 */
[----:B------:R-:W-:-:S04]  /*0230*/  IADD3 R6, P0, PT, R2, 0x20, RZ ;  /* 0x0000002002067810 */ /* 0x000fc80007f1e0ff */
[----:B------:R-:W-:-:S09]  /*0240*/  IADD3.X R7, PT, PT, RZ, R3, RZ, P0, !PT ;  /* 0x00000003ff077210 */ /* 0x000fd200007fe4ff */
.L_x_27:
[----:B------:R-:W-:Y:S01]  /*0250*/  MOV R2, UR5 ;  /* 0x0000000500027c02 */ /* 0x000fe20008000f00 */
[----:B0-----:R-:W2:Y:S01]  /*0260*/  LDG.E R15, desc[UR8][R6.64+-0x20] ;  /* 0xffffe008060f7981 */ /* 0x001ea2000c1e1900 */
[----:B------:R-:W-:-:S03]  /*0270*/  MOV R3, UR6 ;  /* 0x0000000600037c02 */ /* 0x000fc60008000f00 */
[----:B------:R-:W3:Y:S01]  /*0280*/  LDG.E R17, desc[UR8][R6.64+-0x1c] ;  /* 0xffffe40806117981 */ /* 0x000ee2000c1e1900 */
[----:B------:R-:W-:-:S03]  /*0290*/  IMAD.WIDE R2, R0, 0x4, R2 ;  /* 0x0000000400027825 */ /* 0x000fc600078e0202 */
[----:B------:R-:W4:Y:S04]  /*02a0*/  LDG.E R19, desc[UR8][R6.64+-0x18] ;  /* 0xffffe80806137981 */ /* 0x000f28000c1e1900 */
[----:B------:R-:W2:Y:S04]  /*02b0*/  LDG.E R16, desc[UR8][R2.64+-0x20] ;  /* 0xffffe00802107981 */ /* 0x000ea8000c1e1900 */
[----:B------:R-:W3:Y:S04]  /*02c0*/  LDG.E R24, desc[UR8][R2.64+-0x1c] ;  /* 0xffffe40802187981 */ /* 0x000ee8000c1e1900 */
[----:B------:R-:W4:Y:S04]  /*02d0*/  LDG.E R18, desc[UR8][R2.64+-0x18] ;  /* 0xffffe80802127981 */ /* 0x000f28000c1e1900 */
[----:B------:R-:W5:Y:S04]  /*02e0*/  LDG.E R20, desc[UR8][R6.64+-0x14] ;  /* 0xffffec0806147981 */ /* 0x000f68000c1e1900 */
        /* <DEDUP_REMOVED lines=8> */
[----:B------:R-:W5:Y:S01]  /*0370*/  LDG.E R26, desc[UR8][R6.64+0x1c] ;  /* 0x00001c08061a7981 */ /* 0x000f62000c1e1900 */
[----:B--2---:R-:W-:-:S03]  /*0380*/  FFMA R16, R15, R16, R14 ;  /* 0x000000100f107223 */ /* 0x004fc6000000000e */
        /* <DEDUP_REMOVED lines=11> */
[----:B------:R-:W5:Y:S01]  /*0440*/  LDG.E R21, desc[UR8][R2.64+0x8] ;  /* 0x0000080802157981 */ /* 0x000f62000c1e1900 */
[----:B------:R-:W-:-:S03]  /*0450*/  FFMA R25, R10, R11, R25 ;  /* 0x0000000b0a197223 */ /* 0x000fc60000000019 */
[----:B------:R-:W5:Y:S04]  /*0460*/  LDG.E R22, desc[UR8][R6.64+0xc] ;  /* 0x00000c0806167981 */ /* 0x000f68000c1e1900 */
[----:B------:R-:W5:Y:S04]  /*0470*/  LDG.E R23, desc[UR8][R2.64+0xc] ;  /* 0x00000c0802177981 */ /* 0x000f68000c1e1900 */
[----:B------:R-:W5:Y:S01]  /*0480*/  LDG.E R10, desc[UR8][R6.64+0x10] ;  /* 0x00001008060a7981 */ /* 0x000f62000c1e1900 */
[----:B------:R-:W-:-:S03]  /*0490*/  FFMA R28, R12, R13, R25 ;  /* 0x0000000d0c1c7223 */ /* 0x000fc60000000019 */
[----:B------:R-:W5:Y:S04]  /*04a0*/  LDG.E R11, desc[UR8][R2.64+0x10] ;  /* 0x00001008020b7981 */ /* 0x000f68000c1e1900 */
[----:B------:R-:W5:Y:S04]  /*04b0*/  LDG.E R24, desc[UR8][R6.64+0x14] ;  /* 0x0000140806187981 */ /* 0x000f68000c1e1900 */
[----:B------:R-:W5:Y:S04]  /*04c0*/  LDG.E R25, desc[UR8][R2.64+0x14] ;  /* 0x0000140802197981 */ /* 0x000f68000c1e1900 */
[----:B------:R0:W5:Y:S04]  /*04d0*/  LDG.E R13, desc[UR8][R6.64+0x18] ;  /* 0x00001808060d7981 */ /* 0x000168000c1e1900 */
[----:B------:R-:W5:Y:S01]  /*04e0*/  LDG.E R12, desc[UR8][R2.64+0x18] ;  /* 0x00001808020c7981 */ /* 0x000f62000c1e1900 */
[----:B------:R-:W-:-:S04]  /*04f0*/  UIADD3 UR11, UPT, UPT, UR11, 0x10, URZ ;  /* 0x000000100b0b7890 */ /* 0x000fc8000fffe0ff */
[----:B------:R-:W-:Y:S01]  /*0500*/  UISETP.NE.AND UP2, UPT, UR11, URZ, UPT ;  /* 0x000000ff0b00728c */ /* 0x000fe2000bf45270 */
[----:B0-----:R-:W-:Y:S02]  /*0510*/  IADD3 R6, P0, PT, R6, 0x40, RZ ;  /* 0x0000004006067810 */ /* 0x001fe40007f1e0ff */
[----:B------:R-:W-:Y:S02]  /*0520*/  IADD3 R0, PT, PT, R0, 0x10, RZ ;  /* 0x0000001000007810 */ /* 0x000fe40007ffe0ff */
[----:B------:R-:W-:Y:S01]  /*0530*/  IADD3.X R7, PT, PT, RZ, R7, RZ, P0, !PT ;  /* 0x00000007ff077210 */ /* 0x000fe200007fe4ff */
[----:B--2---:R-:W-:-:S04]  /*0540*/  FFMA R15, R15, R14, R28 ;  /* 0x0000000e0f0f7223 */ /* 0x004fc8000000001c */
[----:B---3--:R-:W-:-:S04]  /*0550*/  FFMA R15, R16, R17, R15 ;  /* 0x00000011100f7223 */ /* 0x008fc8000000000f */
[----:B----4-:R-:W-:-:S04]  /*0560*/  FFMA R15, R18, R19, R15 ;  /* 0x00000013120f7223 */ /* 0x010fc8000000000f */
[----:B-----5:R-:W-:-:S04]  /*0570*/  FFMA R15, R20, R21, R15 ;  /* 0x00000015140f7223 */ /* 0x020fc8000000000f */
[----:B------:R-:W-:-:S04]  /*0580*/  FFMA R15, R22, R23, R15 ;  /* 0x00000017160f7223 */ /* 0x000fc8000000000f */
[----:B------:R-:W-:-:S04]  /*0590*/  FFMA R11, R10, R11, R15 ;  /* 0x0000000b0a0b7223 */ /* 0x000fc8000000000f */
[----:B------:R-:W-:-:S04]  /*05a0*/  FFMA R24, R24, R25, R11 ;  /* 0x0000001918187223 */ /* 0x000fc8000000000b */
[----:B------:R-:W-:-:S04]  /*05b0*/  FFMA R13, R13, R12, R24 ;  /* 0x0000000c0d0d7223 */ /* 0x000fc80000000018 */
[----:B------:R-:W-:Y:S01]  /*05c0*/  FFMA R14, R26, R27, R13 ;  /* 0x0000001b1a0e7223 */ /* 0x000fe2000000000d */
[----:B------:R-:W-:Y:S06]  /*05d0*/  BRA.U UP2, `(.L_x_27) ;  /* 0xfffffffd021c7547 */ /* 0x000fec000b83ffff */
.L_x_26:
[----:B------:R-:W-:Y:S05]  /*05e0*/  BRA.U !UP1, `(.L_x_25) ;  /* 0x0000000509687547 */ /* 0x000fea000b800000 */
[----:B------:R-:W-:Y:S02]  /*05f0*/  UISETP.GE.U32.AND UP1, UPT, UR10, 0x8, UPT ;  /* 0x000000080a00788c */ /* 0x000fe4000bf26070 */
[----:B------:R-:W-:-:S04]  /*0600*/  ULOP3.LUT UR6, UR13, 0x7, URZ, 0xc0, !UPT ;  /* 0x000000070d067892 */ /* 0x000fc8000f8ec0ff */
[----:B------:R-:W-:-:S03]  /*0610*/  UISETP.NE.AND UP2, UPT, UR6, URZ, UPT ;  /* 0x000000ff0600728c */ /* 0x000fc6000bf45270 */
[----:B------:R-:W-:Y:S08]  /*0620*/  BRA.U !UP1, `(.L_x_28) ;  /* 0x0000000109907547 */ /* 0x000ff0000b800000 */
[----:B------:R-:W1:Y:S01]  /*0630*/  LDC.64 R10, c[0x0][0x380] ;  /* 0x0000e000ff0a7b82 */ /* 0x000e620000000a00 */
[----:B------:R-:W2:Y:S01]  /*0640*/  LDCU.64 UR10, c[0x0][0x380] ;  /* 0x00007000ff0a77ac */ /* 0x000ea20008000a00 */
[C---:B------:R-:W-:Y:S02]  /*0650*/  IADD3 R3, PT, PT, R8.reuse, UR4, RZ ;  /* 0x0000000408037c10 */ /* 0x040fe4000fffe0ff */
[----:B------:R-:W-:Y:S02]  /*0660*/  IADD3 R0, P0, PT, R8, UR4, RZ ;  /* 0x0000000408007c10 */ /* 0x000fe4000ff1e0ff */
[----:B------:R-:W-:Y:S02]  /*0670*/  IADD3 R13, PT, PT, R9, UR4, RZ ;  /* 0x00000004090d7c10 */ /* 0x000fe4000fffe0ff */
[----:B------:R-:W3:Y:S01]  /*0680*/  LDC.64 R6, c[0x0][0x388] ;  /* 0x0000e200ff067b82 */ /* 0x000ee20000000a00 */
[----:B-1----:R-:W-:Y:S01]  /*0690*/  IMAD.WIDE.U32 R10, R3, 0x4, R10 ;  /* 0x00000004030a7825 */ /* 0x002fe200078e000a */
[----:B------:R-:W-:-:S02]  /*06a0*/  IADD3.X R3, PT, PT, RZ, RZ, RZ, P0, !PT ;  /* 0x000000ffff037210 */ /* 0x000fc400007fe4ff */
[C---:B--2---:R-:W-:Y:S02]  /*06b0*/  LEA R2, P0, R0.reuse, UR10, 0x2 ;  /* 0x0000000a00027c11 */ /* 0x044fe4000f8010ff */
[----:B0-----:R-:W2:Y:S02]  /*06c0*/  LDG.E R15, desc[UR8][R10.64] ;  /* 0x000000080a0f7981 */ /* 0x001ea4000c1e1900 */
[----:B------:R-:W-:Y:S01]  /*06d0*/  LEA.HI.X R3, R0, UR11, R3, 0x2, P0 ;  /* 0x0000000b00037c11 */ /* 0x000fe200080f1403 */
[----:B---3--:R-:W-:-:S04]  /*06e0*/  IMAD.WIDE R6, R13, 0x4, R6 ;  /* 0x000000040d067825 */ /* 0x008fc800078e0206 */
[----:B------:R-:W3:Y:S04]  /*06f0*/  LDG.E R18, desc[UR8][R2.64+0x4] ;  /* 0x0000040802127981 */ /* 0x000ee8000c1e1900 */
[----:B------:R-:W2:Y:S04]  /*0700*/  LDG.E R16, desc[UR8][R6.64] ;  /* 0x0000000806107981 */ /* 0x000ea8000c1e1900 */
[----:B------:R-:W3:Y:S04]  /*0710*/  LDG.E R17, desc[UR8][R6.64+0x4] ;  /* 0x0000040806117981 */ /* 0x000ee8000c1e1900 */
[----:B------:R-:W4:Y:S04]  /*0720*/  LDG.E R19, desc[UR8][R6.64+0x8] ;  /* 0x0000080806137981 */ /* 0x000f28000c1e1900 */
        /* <DEDUP_REMOVED lines=11> */
[----:B------:R-:W-:Y:S01]  /*07e0*/  UIADD3 UR4, UPT, UPT, UR4, 0x8, URZ ;  /* 0x0000000804047890 */ /* 0x000fe2000fffe0ff */
[----:B--2---:R-:W-:-:S04]  /*07f0*/  FFMA R15, R15, R16, R14 ;  /* 0x000000100f0f7223 */ /* 0x004fc8000000000e */
[----:B---3--:R-:W-:-:S04]  /*0800*/  FFMA R15, R18, R17, R15 ;  /* 0x00000011120f7223 */ /* 0x008fc8000000000f */
[----:B----4-:R-:W-:-:S04]  /*0810*/  FFMA R15, R20, R19, R15 ;  /* 0x00000013140f7223 */ /* 0x010fc8000000000f */
[----:B-----5:R-:W-:-:S04]  /*0820*/  FFMA R15, R22, R21, R15 ;  /* 0x00000015160f7223 */ /* 0x020fc8000000000f */
[----:B------:R-:W-:-:S04]  /*0830*/  FFMA R15, R24, R23, R15 ;  /* 0x00000017180f7223 */ /* 0x000fc8000000000f */
[----:B------:R-:W-:-:S04]  /*0840*/  FFMA R13, R12, R13, R15 ;  /* 0x0000000d0c0d7223 */ /* 0x000fc8000000000f */
[----:B------:R-:W-:-:S04]  /*0850*/  FFMA R11, R0, R11, R13 ;  /* 0x0000000b000b7223 */ /* 0x000fc8000000000d */
[----:B------:R-:W-:-:S07]  /*0860*/  FFMA R14, R10, R25, R11 ;  /* 0x000000190a0e7223 */ /* 0x000fce000000000b */
.L_x_28:
        /* <DEDUP_REMOVED lines=13> */
[----:B--2---:R-:W-:-:S03]  /*0940*/  LEA R2, P0, R0, UR6, 0x2 ;  /* 0x0000000600027c11 */ /* 0x004fc6000f8010ff */
[----:B0-----:R-:W2:Y:S01]  /*0950*/  LDG.E R11, desc[UR8][R10.64] ;  /* 0x000000080a0b7981 */ /* 0x001ea2000c1e1900 */
        /* <DEDUP_REMOVED lines=8> */
[----:B------:R-:W5:Y:S01]  /*09e0*/  LDG.E R18, desc[UR8][R6.64+0xc] ;  /* 0x00000c0806127981 */ /* 0x000f62000c1e1900 */
[----:B------:R-:W-:Y:S01]  /*09f0*/  UIADD3 UR4, UPT, UPT, UR4, 0x4, URZ ;  /* 0x0000000404047890 */ /* 0x000fe2000fffe0ff */
[----:B--2---:R-:W-:-:S04]  /*0a00*/  FFMA R0, R11, R0, R14 ;  /* 0x000000000b007223 */ /* 0x004fc8000000000e */
[----:B---3--:R-:W-:-:S04]  /*0a10*/  FFMA R0, R13, R12, R0 ;  /* 0x0000000c0d007223 */ /* 0x008fc80000000000 */
[----:B----4-:R-:W-:-:S04]  /*0a20*/  FFMA R0, R15, R16, R0 ;  /* 0x000000100f007223 */ /* 0x010fc80000000000 */
[----:B-----5:R-:W-:-:S07]  /*0a30*/  FFMA R14, R17, R18, R0 ;  /* 0x00000012110e7223 */ /* 0x020fce0000000000 */
.L_x_29:
[----:B------:R-:W-:Y:S05]  /*0a40*/  BRA.U !UP2, `(.L_x_25) ;  /* 0x000000010a507547 */ /* 0x000fea000b800000 */
[----:B------:R-:W1:Y:S01]  /*0a50*/  LDC.64 R6, c[0x0][0x380] ;  /* 0x0000e000ff067b82 */ /* 0x000e620000000a00 */
[----:B------:R-:W-:Y:S01]  /*0a60*/  IADD3 R11, PT, PT, R8, UR4, RZ ;  /* 0x00000004080b7c10 */ /* 0x000fe2000fffe0ff */
[----:B------:R-:W-:-:S06]  /*0a70*/  UIADD3 UR5, UPT, UPT, -UR5, URZ, URZ ;  /* 0x000000ff05057290 */ /* 0x000fcc000fffe1ff */
[----:B------:R-:W2:Y:S01]  /*0a80*/  LDC.64 R2, c[0x0][0x388] ;  /* 0x0000e200ff027b82 */ /* 0x000ea20000000a00 */
[----:B-1----:R-:W-:Y:S01]  /*0a90*/  IMAD.WIDE.U32 R6, R11, 0x4, R6 ;  /* 0x000000040b067825 */ /* 0x002fe200078e0006 */
[----:B------:R-:W-:Y:S02]  /*0aa0*/  IADD3 R11, PT, PT, R9, UR4, RZ ;  /* 0x00000004090b7c10 */ /* 0x000fe4000fffe0ff */
[----:B------:R-:W-:Y:S02]  /*0ab0*/  MOV R0, R6 ;  /* 0x0000000600007202 */ /* 0x000fe40000000f00 */
[----:B------:R-:W-:-:S07]  /*0ac0*/  MOV R13, R7 ;  /* 0x00000007000d7202 */ /* 0x000fce0000000f00 */
.L_x_30:
[----:B--2---:R-:W-:Y:S01]  /*0ad0*/  IMAD.WIDE R6, R11, 0x4, R2 ;  /* 0x000000040b067825 */ /* 0x004fe200078e0202 */
[----:B------:R-:W-:Y:S02]  /*0ae0*/  MOV R9, R13 ;  /* 0x0000000d00097202 */ /* 0x000fe40000000f00 */
[----:B------:R-:W-:-:S03]  /*0af0*/  MOV R8, R0 ;  /* 0x0000000000087202 */ /* 0x000fc60000000f00 */
[----:B0-----:R-:W2:Y:S04]  /*0b00*/  LDG.E R6, desc[UR8][R6.64] ;  /* 0x0000000806067981 */ /* 0x001ea8000c1e1900 */
[----:B------:R-:W2:Y:S01]  /*0b10*/  LDG.E R9, desc[UR8][R8.64] ;  /* 0x0000000808097981 */ /* 0x000ea2000c1e1900 */
[----:B------:R-:W-:Y:S01]  /*0b20*/  UIADD3 UR5, UPT, UPT, UR5, 0x1, URZ ;  /* 0x0000000105057890 */ /* 0x000fe2000fffe0ff */
[----:B------:R-:W-:Y:S02]  /*0b30*/  IADD3 R0, P0, PT, R0, 0x4, RZ ;  /* 0x0000000400007810 */ /* 0x000fe40007f1e0ff */
[----:B------:R-:W-:Y:S01]  /*0b40*/  IADD3 R11, PT, PT, R11, 0x1, RZ ;  /* 0x000000010b0b7810 */ /* 0x000fe20007ffe0ff */
[----:B------:R-:W-:Y:S01]  /*0b50*/  UISETP.NE.AND UP1, UPT, UR5, URZ, UPT ;  /* 0x000000ff0500728c */ /* 0x000fe2000bf25270 */
[----:B------:R-:W-:Y:S01]  /*0b60*/  IADD3.X R13, PT, PT, RZ, R13, RZ, P0, !PT ;  /* 0x0000000dff0d7210 */ /* 0x000fe200007fe4ff */
[----:B--2---:R-:W-:-:S07]  /*0b70*/  FFMA R14, R9, R6, R14 ;  /* 0x00000006090e7223 */ /* 0x004fce000000000e */
[----:B------:R-:W-:Y:S05]  /*0b80*/  BRA.U UP1, `(.L_x_30) ;  /* 0xfffffffd01d07547 */ /* 0x000fea000b83ffff */
.L_x_25:
[----:B------:R-:W-:-:S04]  /*0b90*/  I2FP.F32.S32 R0, UR13 ;  /* 0x0000000d00007c45 */ /* 0x000fc80008201400 */
[----:B------:R-:W-:Y:S01]  /*0ba0*/  IADD3 R2, PT, PT, R0, -0xd000000, RZ ;  /* 0xf300000000027810 */ /* 0x000fe20007ffe0ff */
[----:B------:R1:W2:Y:S03]  /*0bb0*/  MUFU.RSQ R3, R0 ;  /* 0x0000000000037308 */ /* 0x0002a60000001400 */
[----:B------:R-:W-:-:S13]  /*0bc0*/  ISETP.GT.U32.AND P0, PT, R2, 0x727fffff, PT ;  /* 0x727fffff0200780c */ /* 0x000fda0003f04070 */
[----:B-1----:R-:W-:Y:S05]  /*0bd0*/  @!P0 BRA `(.L_x_31) ;  /* 0x00000000000c8947 */ /* 0x002fea0003800000 */
[----:B------:R-:W-:-:S07]  /*0be0*/  MOV R6, 0xc00 ;  /* 0x00000c0000067802 */ /* 0x000fce0000000f00 */
[----:B0-2---:R-:W-:Y:S05]  /*0bf0*/  CALL.REL.NOINC `($__internal_1_$__cuda_sm20_sqrt_rn_f32_slowpath) ;  /* 0x0000004400747944 */ /* 0x005fea0003c00000 */
[----:B------:R-:W-:Y:S05]  /*0c00*/  BRA `(.L_x_32) ;  /* 0x0000000000107947 */ /* 0x000fea0003800000 */
.L_x_31:
[----:B--2---:R-:W-:Y:S01]  /*0c10*/  FMUL.FTZ R7, R0, R3 ;  /* 0x0000000300077220 */ /* 0x004fe20000410000 */
[----:B------:R-:W-:-:S03]  /*0c20*/  FMUL.FTZ R3, R3, 0.5 ;  /* 0x3f00000003037820 */ /* 0x000fc60000410000 */
[----:B------:R-:W-:-:S04]  /*0c30*/  FFMA R0, -R7, R7, R0 ;  /* 0x0000000707007223 */ /* 0x000fc80000000100 */
[----:B------:R-:W-:-:S07]  /*0c40*/  FFMA R0, R0, R3, R7 ;  /* 0x0000000300007223 */ /* 0x000fce0000000007 */
.L_x_32:
[----:B------:R-:W-:-:S04]  /*0c50*/  IADD3 R2, PT, PT, R0, 0x1800000, RZ ;  /* 0x0180000000027810 */ /* 0x000fc80007ffe0ff */
[----:B------:R-:W-:-:S04]  /*0c60*/  LOP3.LUT R2, R2, 0x7f800000, RZ, 0xc0, !PT ;  /* 0x7f80000002027812 */ /* 0x000fc800078ec0ff */
[----:B------:R-:W-:-:S13]  /*0c70*/  ISETP.GT.U32.AND P0, PT, R2, 0x1ffffff, PT ;  /* 0x01ffffff0200780c */ /* 0x000fda0003f04070 */
[----:B------:R-:W-:Y:S05]  /*0c80*/  @P0 BRA `(.L_x_33) ;  /* 0x0000000000100947 */ /* 0x000fea0003800000 */
[----:B------:R-:W-:-:S07]  /*0c90*/  MOV R2, 0xcb0 ;  /* 0x00000cb000027802 */ /* 0x000fce0000000f00 */
[----:B0-----:R-:W-:Y:S05]  /*0ca0*/  CALL.REL.NOINC `($__internal_0_$__cuda_sm20_rcp_rn_f32_slowpath) ;  /* 0x0000004000787944 */ /* 0x001fea0003c00000 */
[----:B------:R-:W-:Y:S01]  /*0cb0*/  MOV R3, R0 ;  /* 0x0000000000037202 */ /* 0x000fe20000000f00 */
[----:B------:R-:W-:Y:S06]  /*0cc0*/  BRA `(.L_x_34) ;  /* 0x0000000000107947 */ /* 0x000fec0003800000 */
.L_x_33:
[----:B------:R-:W1:Y:S02]  /*0cd0*/  MUFU.RCP R3, R0 ;  /* 0x0000000000037308 */ /* 0x000e640000001000 */
[----:B-1----:R-:W-:-:S04]  /*0ce0*/  FFMA R2, R3, R0, -1 ;  /* 0xbf80000003027423 */ /* 0x002fc80000000000 */
[----:B------:R-:W-:-:S04]  /*0cf0*/  FADD.FTZ R2, -R2, -RZ ;  /* 0x800000ff02027221 */ /* 0x000fc80000010100 */
[----:B------:R-:W-:-:S07]  /*0d00*/  FFMA R3, R3, R2, R3 ;  /* 0x0000000203037223 */ /* 0x000fce0000000003 */
.L_x_34:
[----:B------:R-:W1:Y:S01]  /*0d10*/  LDCU UR5, c[0x0][0x3ac] ;  /* 0x00007580ff0577ac */ /* 0x000e620008000800 */
[----:B------:R-:W2:Y:S01]  /*0d20*/  LDC.64 R6, c[0x0][0x398] ;  /* 0x0000e600ff067b82 */ /* 0x000ea20000000a00 */
[----:B------:R-:W-:Y:S01]  /*0d30*/  FMUL R3, R3, R14 ;  /* 0x0000000e03037220 */ /* 0x000fe20000400000 */
[----:B------:R-:W-:Y:S02]  /*0d40*/  HFMA2 R0, -RZ, RZ, -10824, -13904 ;  /* 0xf149f2caff007431 */ /* 0x000fe400000001ff */
[----:B-1----:R-:W-:-:S05]  /*0d50*/  IMAD R5, R5, UR5, RZ ;  /* 0x0000000505057c24 */ /* 0x002fca000f8e02ff */
[----:B------:R-:W-:-:S05]  /*0d60*/  IADD3 R11, PT, PT, R4, R5, RZ ;  /* 0x00000005040b7210 */ /* 0x000fca0007ffe0ff */
[----:B--2---:R-:W-:-:S05]  /*0d70*/  IMAD.WIDE R10, R11, 0x4, R6 ;  /* 0x000000040b0a7825 */ /* 0x004fca00078e0206 */
[----:B0-----:R0:W-:Y:S01]  /*0d80*/  STG.E desc[UR8][R10.64], R3 ;  /* 0x000000030a007986 */ /* 0x0011e2000c101908 */
[----:B------:R-:W-:Y:S06]  /*0d90*/  BAR.SYNC.DEFER_BLOCKING 0x0 ;  /* 0x0000000000007b1d */ /* 0x000fec0000010000 */
[----:B------:R-:W-:Y:S05]  /*0da0*/  BRA.U !UP0, `(.L_x_35) ;  /* 0x0000000508907547 */ /* 0x000fea000b800000 */
[----:B------:R-:W-:Y:S01]  /*0db0*/  UIADD3 UR4, UPT, UPT, UR5, -0x1, URZ ;  /* 0xffffffff05047890 */ /* 0x000fe2000fffe0ff */
[----:B------:R-:W-:Y:S01]  /*0dc0*/  MOV R0, 0xf149f2ca ;  /* 0xf149f2ca00007802 */ /* 0x000fe20000000f00 */
[----:B------:R-:W-:Y:S02]  /*0dd0*/  ULOP3.LUT UR7, UR5, 0xf, URZ, 0xc0, !UPT ;  /* 0x0000000f05077892 */ /* 0x000fe4000f8ec0ff */
[----:B------:R-:W-:Y:S02]  /*0de0*/  UISETP.GE.U32.AND UP0, UPT, UR4, 0xf, UPT ;  /* 0x0000000f0400788c */ /* 0x000fe4000bf06070 */
[----:B------:R-:W-:Y:S01]  /*0df0*/  UISETP.NE.AND UP1, UPT, UR7, URZ, UPT ;  /* 0x000000ff0700728c */ /* 0x000fe2000bf25270 */
[----:B------:R-:W-:-:S06]  /*0e00*/  UMOV UR4, URZ ;  /* 0x000000ff00047c82 */ /* 0x000fcc0008000000 */
[----:B------:R-:W-:Y:S05]  /*0e10*/  BRA.U !UP0, `(.L_x_36) ;  /* 0x0000000108907547 */ /* 0x000fea000b800000 */
[----:B0-----:R-:W-:Y:S01]  /*0e20*/  IMAD.WIDE.U32 R2, R5, 0x4, R6 ;  /* 0x0000000405027825 */ /* 0x001fe200078e0006 */
[----:B------:R-:W-:Y:S01]  /*0e30*/  ULOP3.LUT UR4, UR5, 0x7ffffff0, URZ, 0xc0, !UPT ;  /* 0x7ffffff005047892 */ /* 0x000fe2000f8ec0ff */
[----:B------:R-:W-:Y:S02]  /*0e40*/  MOV R0, 0xf149f2ca ;  /* 0xf149f2ca00007802 */ /* 0x000fe40000000f00 */
[----:B------:R-:W-:Y:S01]  /*0e50*/  IADD3 R15, P0, PT, R2, 0x20, RZ ;  /* 0x00000020020f7810 */ /* 0x000fe20007f1e0ff */
[----:B------:R-:W-:-:S03]  /*0e60*/  UIADD3 UR6, UPT, UPT, -UR4, URZ, URZ ;  /* 0x000000ff04067290 */ /* 0x000fc6000fffe1ff */
[----:B------:R-:W-:-:S09]  /*0e70*/  IADD3.X R3, PT, PT, RZ, R3, RZ, P0, !PT ;  /* 0x00000003ff037210 */ /* 0x000fd200007fe4ff */
.L_x_37:
[----:B------:R-:W-:-:S05]  /*0e80*/  MOV R2, R15 ;  /* 0x0000000f00027202 */ /* 0x000fca0000000f00 */
        /* <DEDUP_REMOVED lines=15> */
[----:B------:R0:W5:Y:S01]  /*0f80*/  LDG.E R8, desc[UR8][R2.64+0x1c] ;  /* 0x00001c0802087981 */ /* 0x000162000c1e1900 */
[----:B------:R-:W-:-:S04]  /*0f90*/  UIADD3 UR6, UPT, UPT, UR6, 0x10, URZ ;  /* 0x0000001006067890 */ /* 0x000fc8000fffe0ff */
[----:B------:R-:W-:Y:S01]  /*0fa0*/  UISETP.NE.AND UP0, UPT, UR6, URZ, UPT ;  /* 0x000000ff0600728c */ /* 0x000fe2000bf05270 */
[----:B--2---:R-:W-:-:S04]  /*0fb0*/  FMNMX3 R16, R0, R17, R16, !PT ;  /* 0x0000001100107276 */ /* 0x004fc80007800010 */
[----:B---3--:R-:W-:-:S04]  /*0fc0*/  FMNMX3 R16, R16, R19, R18, !PT ;  /* 0x0000001310107276 */ /* 0x008fc80007800012 */
[----:B----4-:R-:W-:-:S04]  /*0fd0*/  FMNMX3 R16, R16, R21, R20, !PT ;  /* 0x0000001510107276 */ /* 0x010fc80007800014 */
[----:B-----5:R-:W-:-:S04]  /*0fe0*/  FMNMX3 R16, R16, R23, R22, !PT ;  /* 0x0000001710107276 */ /* 0x020fc80007800016 */
[----:B------:R-:W-:-:S04]  /*0ff0*/  FMNMX3 R16, R16, R25, R24, !PT ;  /* 0x0000001910107276 */ /* 0x000fc80007800018 */
[----:B------:R-:W-:Y:S02]  /*1000*/  FMNMX3 R14, R16, R14, R15, !PT ;  /* 0x0000000e100e7276 */ /* 0x000fe4000780000f */
[----:B------:R-:W-:-:S04]  /*1010*/  IADD3 R15, P0, PT, R2, 0x40, RZ ;  /* 0x00000040020f7810 */ /* 0x000fc80007f1e0ff */
[----:B0-----:R-:W-:Y:S02]  /*1020*/  IADD3.X R3, PT, PT, RZ, R3, RZ, P0, !PT ;  /* 0x00000003ff037210 */ /* 0x001fe400007fe4ff */
[----:B------:R-:W-:-:S04]  /*1030*/  FMNMX3 R9, R14, R12, R9, !PT ;  /* 0x0000000c0e097276 */ /* 0x000fc80007800009 */
[----:B------:R-:W-:Y:S01]  /*1040*/  FMNMX3 R0, R9, R13, R8, !PT ;  /* 0x0000000d09007276 */ /* 0x000fe20007800008 */
[----:B------:R-:W-:Y:S06]  /*1050*/  BRA.U UP0, `(.L_x_37) ;  /* 0xfffffffd00887547 */ /* 0x000fec000b83ffff */
.L_x_36:
[----:B------:R-:W-:Y:S05]  /*1060*/  BRA.U !UP1, `(.L_x_35) ;  /* 0x0000000109e07547 */ /* 0x000fea000b800000 */
[----:B------:R-:W-:Y:S02]  /*1070*/  UISETP.GE.U32.AND UP0, UPT, UR7, 0x8, UPT ;  /* 0x000000080700788c */ /* 0x000fe4000bf06070 */
[----:B------:R-:W-:-:S04]  /*1080*/  ULOP3.LUT UR10, UR5, 0x7, URZ, 0xc0, !UPT ;  /* 0x00000007050a7892 */ /* 0x000fc8000f8ec0ff */
[----:B------:R-:W-:-:S03]  /*1090*/  UISETP.NE.AND UP1, UPT, UR10, URZ, UPT ;  /* 0x000000ff0a00728c */ /* 0x000fc6000bf25270 */
[----:B------:R-:W-:Y:S08]  /*10a0*/  BRA.U !UP0, `(.L_x_38) ;  /* 0x0000000108507547 */ /* 0x000ff0000b800000 */
[----:B------:R-:W1:Y:S01]  /*10b0*/  LDCU.64 UR6, c[0x0][0x398] ;  /* 0x00007300ff0677ac */ /* 0x000e620008000a00 */
[C---:B0-----:R-:W-:Y:S02]  /*10c0*/  IADD3 R3, P0, PT, R5.reuse, UR4, RZ ;  /* 0x0000000405037c10 */ /* 0x041fe4000ff1e0ff */
[----:B------:R-:W-:Y:S02]  /*10d0*/  IADD3 R9, PT, PT, R5, UR4, RZ ;  /* 0x0000000405097c10 */ /* 0x000fe4000fffe0ff */
[----:B------:R-:W-:-:S03]  /*10e0*/  IADD3.X R12, PT, PT, RZ, RZ, RZ, P0, !PT ;  /* 0x000000ffff0c7210 */ /* 0x000fc600007fe4ff */
[----:B------:R-:W-:-:S06]  /*10f0*/  IMAD.WIDE.U32 R8, R9, 0x4, R6 ;  /* 0x0000000409087825 */ /* 0x000fcc00078e0006 */
[----:B------:R-:W2:Y:S01]  /*1100*/  LDG.E R9, desc[UR8][R8.64] ;  /* 0x0000000808097981 */ /* 0x000ea2000c1e1900 */
[----:B-1----:R-:W-:-:S04]  /*1110*/  LEA R2, P0, R3, UR6, 0x2 ;  /* 0x0000000603027c11 */ /* 0x002fc8000f8010ff */
[----:B------:R-:W-:-:S05]  /*1120*/  LEA.HI.X R3, R3, UR7, R12, 0x2, P0 ;  /* 0x0000000703037c11 */ /* 0x000fca00080f140c */
[----:B------:R-:W2:Y:S04]  /*1130*/  LDG.E R12, desc[UR8][R2.64+0x4] ;  /* 0x00000408020c7981 */ /* 0x000ea8000c1e1900 */
[----:B------:R-:W3:Y:S04]  /*1140*/  LDG.E R13, desc[UR8][R2.64+0x8] ;  /* 0x00000808020d7981 */ /* 0x000ee8000c1e1900 */
[----:B------:R-:W3:Y:S04]  /*1150*/  LDG.E R14, desc[UR8][R2.64+0xc] ;  /* 0x00000c08020e7981 */ /* 0x000ee8000c1e1900 */
[----:B------:R-:W4:Y:S04]  /*1160*/  LDG.E R15, desc[UR8][R2.64+0x10] ;  /* 0x00001008020f7981 */ /* 0x000f28000c1e1900 */
[----:B------:R-:W4:Y:S04]  /*1170*/  LDG.E R16, desc[UR8][R2.64+0x14] ;  /* 0x0000140802107981 */ /* 0x000f28000c1e1900 */
[----:B------:R-:W5:Y:S04]  /*1180*/  LDG.E R17, desc[UR8][R2.64+0x18] ;  /* 0x0000180802117981 */ /* 0x000f68000c1e1900 */
[----:B------:R-:W5:Y:S01]  /*1190*/  LDG.E R18, desc[UR8][R2.64+0x1c] ;  /* 0x00001c0802127981 */ /* 0x000f62000c1e1900 */
[----:B------:R-:W-:Y:S01]  /*11a0*/  UIADD3 UR4, UPT, UPT, UR4, 0x8, URZ ;  /* 0x0000000804047890 */ /* 0x000fe2000fffe0ff */
[----:B--2---:R-:W-:-:S04]  /*11b0*/  FMNMX3 R12, R0, R9, R12, !PT ;  /* 0x00000009000c7276 */ /* 0x004fc8000780000c */
[----:B---3--:R-:W-:-:S04]  /*11c0*/  FMNMX3 R12, R12, R13, R14, !PT ;  /* 0x0000000d0c0c7276 */ /* 0x008fc8000780000e */
[----:B----4-:R-:W-:-:S04]  /*11d0*/  FMNMX3 R12, R12, R15, R16, !PT ;  /* 0x0000000f0c0c7276 */ /* 0x010fc80007800010 */
[----:B-----5:R-:W-:-:S07]  /*11e0*/  FMNMX3 R0, R12, R17, R18, !PT ;  /* 0x000000110c007276 */ /* 0x020fce0007800012 */
.L_x_38:
[----:B------:R-:W-:Y:S05]  /*11f0*/  BRA.U !UP1, `(.L_x_35) ;  /* 0x00000001097c7547 */ /* 0x000fea000b800000 */
[----:B------:R-:W-:Y:S02]  /*1200*/  UISETP.GE.U32.AND UP0, UPT, UR10, 0x4, UPT ;  /* 0x000000040a00788c */ /* 0x000fe4000bf06070 */
[----:B------:R-:W-:-:S04]  /*1210*/  ULOP3.LUT UR6, UR5, 0x3, URZ, 0xc0, !UPT ;  /* 0x0000000305067892 */ /* 0x000fc8000f8ec0ff */
[----:B------:R-:W-:-:S03]  /*1220*/  UISETP.NE.AND UP1, UPT, UR6, URZ, UPT ;  /* 0x000000ff0600728c */ /* 0x000fc6000bf25270 */
[----:B------:R-:W-:Y:S08]  /*1230*/  BRA.U !UP0, `(.L_x_39) ;  /* 0x0000000108387547 */ /* 0x000ff0000b800000 */
[----:B------:R-:W1:Y:S01]  /*1240*/  LDCU.64 UR10, c[0x0][0x398] ;  /* 0x00007300ff0a77ac */ /* 0x000e620008000a00 */
[C---:B------:R-:W-:Y:S02]  /*1250*/  IADD3 R9, P0, PT, R5.reuse, UR4, RZ ;  /* 0x0000000405097c10 */ /* 0x040fe4000ff1e0ff */
[----:B0-----:R-:W-:Y:S02]  /*1260*/  IADD3 R3, PT, PT, R5, UR4, RZ ;  /* 0x0000000405037c10 */ /* 0x001fe4000fffe0ff */
[----:B------:R-:W-:-:S03]  /*1270*/  IADD3.X R12, PT, PT, RZ, RZ, RZ, P0, !PT ;  /* 0x000000ffff0c7210 */ /* 0x000fc600007fe4ff */
[----:B------:R-:W-:-:S06]  /*1280*/  IMAD.WIDE.U32 R2, R3, 0x4, R6 ;  /* 0x0000000403027825 */ /* 0x000fcc00078e0006 */
[----:B------:R-:W2:Y:S01]  /*1290*/  LDG.E R3, desc[UR8][R2.64] ;  /* 0x0000000802037981 */ /* 0x000ea2000c1e1900 */
[----:B-1----:R-:W-:-:S04]  /*12a0*/  LEA R8, P0, R9, UR10, 0x2 ;  /* 0x0000000a09087c11 */ /* 0x002fc8000f8010ff */
[----:B------:R-:W-:-:S05]  /*12b0*/  LEA.HI.X R9, R9, UR11, R12, 0x2, P0 ;  /* 0x0000000b09097c11 */ /* 0x000fca00080f140c */
[----:B------:R-:W2:Y:S04]  /*12c0*/  LDG.E R12, desc[UR8][R8.64+0x4] ;  /* 0x00000408080c7981 */ /* 0x000ea8000c1e1900 */
[----:B------:R-:W3:Y:S04]  /*12d0*/  LDG.E R13, desc[UR8][R8.64+0x8] ;  /* 0x00000808080d7981 */ /* 0x000ee8000c1e1900 */
[----:B------:R-:W3:Y:S01]  /*12e0*/  LDG.E R14, desc[UR8][R8.64+0xc] ;  /* 0x00000c08080e7981 */ /* 0x000ee2000c1e1900 */
[----:B------:R-:W-:Y:S01]  /*12f0*/  UIADD3 UR4, UPT, UPT, UR4, 0x4, URZ ;  /* 0x0000000404047890 */ /* 0x000fe2000fffe0ff */
[----:B--2---:R-:W-:-:S04]  /*1300*/  FMNMX3 R0, R0, R3, R12, !PT ;  /* 0x0000000300007276 */ /* 0x004fc8000780000c */
[----:B---3--:R-:W-:-:S07]  /*1310*/  FMNMX3 R0, R0, R13, R14, !PT ;  /* 0x0000000d00007276 */ /* 0x008fce000780000e */
.L_x_39:
[----:B------:R-:W-:Y:S05]  /*1320*/  BRA.U !UP1, `(.L_x_35) ;  /* 0x0000000109307547 */ /* 0x000fea000b800000 */
[----:B0-----:R-:W-:Y:S01]  /*1330*/  IADD3 R3, PT, PT, R5, UR4, RZ ;  /* 0x0000000405037c10 */ /* 0x001fe2000fffe0ff */
[----:B------:R-:W-:-:S04]  /*1340*/  UIADD3 UR4, UPT, UPT, -UR6, URZ, URZ ;  /* 0x000000ff06047290 */ /* 0x000fc8000fffe1ff */
[----:B------:R-:W-:-:S05]  /*1350*/  IMAD.WIDE.U32 R2, R3, 0x4, R6 ;  /* 0x0000000403027825 */ /* 0x000fca00078e0006 */
[----:B------:R-:W-:-:S07]  /*1360*/  MOV R9, R3 ;  /* 0x0000000300097202 */ /* 0x000fce0000000f00 */
.L_x_40:
[----:B------:R-:W-:-:S06]  /*1370*/  MOV R3, R9 ;  /* 0x0000000900037202 */ /* 0x000fcc0000000f00 */
[----:B------:R0:W2:Y:S01]  /*1380*/  LDG.E R3, desc[UR8][R2.64] ;  /* 0x0000000802037981 */ /* 0x0000a2000c1e1900 */
[----:B------:R-:W-:-:S04]  /*1390*/  UIADD3 UR4, UPT, UPT, UR4, 0x1, URZ ;  /* 0x0000000104047890 */ /* 0x000fc8000fffe0ff */
[----:B------:R-:W-:Y:S01]  /*13a0*/  UISETP.NE.AND UP0, UPT, UR4, URZ, UPT ;  /* 0x000000ff0400728c */ /* 0x000fe2000bf05270 */
[----:B0-----:R-:W-:-:S04]  /*13b0*/  IADD3 R2, P0, PT, R2, 0x4, RZ ;  /* 0x0000000402027810 */ /* 0x001fc80007f1e0ff */
[----:B------:R-:W-:Y:S02]  /*13c0*/  IADD3.X R9, PT, PT, RZ, R9, RZ, P0, !PT ;  /* 0x00000009ff097210 */ /* 0x000fe400007fe4ff */
[----:B--2---:R-:W-:Y:S02]  /*13d0*/  FMNMX R0, R3, R0, !PT ;  /* 0x0000000003007209 */ /* 0x004fe40007800000 */
[----:B------:R-:W-:Y:S05]  /*13e0*/  BRA.U UP0, `(.L_x_40) ;  /* 0xfffffffd00e07547 */ /* 0x000fea000b83ffff */
.L_x_35:
[----:B------:R-:W-:Y:S01]  /*13f0*/  BAR.SYNC.DEFER_BLOCKING 0x0 ;  /* 0x0000000000007b1d */ /* 0x000fe20000010000 */
[----:B------:R-:W-:Y:S01]  /*1400*/  UISETP.GE.AND UP0, UPT, UR5, 0x1, UPT ;  /* 0x000000010500788c */ /* 0x000fe2000bf06270 */
[----:B0-----:R-:W-:-:S08]  /*1410*/  MOV R3, RZ ;  /* 0x000000ff00037202 */ /* 0x001fd00000000f00 */
[----:B------:R-:W-:Y:S05]  /*1420*/  BRA.U !UP0, `(.L_x_41) ;  /* 0x0000001108147547 */ /* 0x000fea000b800000 */
[----:B------:R-:W-:Y:S01]  /*1430*/  UIADD3 UR4, UPT, UPT, UR5, -0x1, URZ ;  /* 0xffffffff05047890 */ /* 0x000fe2000fffe0ff */
[----:B------:R-:W-:Y:S01]  /*1440*/  HFMA2 R3, -RZ, RZ, 0, 0 ;  /* 0x00000000ff037431 */ /* 0x000fe200000001ff */
[----:B------:R-:W-:Y:S02]  /*1450*/  ULOP3.LUT UR10, UR5, 0x7, URZ, 0xc0, !UPT ;  /* 0x00000007050a7892 */ /* 0x000fe4000f8ec0ff */
[----:B------:R-:W-:Y:S02]  /*1460*/  UISETP.GE.U32.AND UP2, UPT, UR4, 0x7, UPT ;  /* 0x000000070400788c */ /* 0x000fe4000bf46070 */
[----:B------:R-:W-:Y:S01]  /*1470*/  UISETP.NE.AND UP1, UPT, UR10, URZ, UPT ;  /* 0x000000ff0a00728c */ /* 0x000fe2000bf25270 */
[----:B------:R-:W-:-:S06]  /*1480*/  UMOV UR4, URZ ;  /* 0x000000ff00047c82 */ /* 0x000fcc0008000000 */
[----:B------:R-:W-:Y:S05]  /*1490*/  BRA.U !UP2, `(.L_x_42) ;  /* 0x000000050adc7547 */ /* 0x000fea000b800000 */
[----:B------:R-:W0:Y:S01]  /*14a0*/  LDCU.64 UR6, c[0x0][0x3a0] ;  /* 0x00007400ff0677ac */ /* 0x000e220008000a00 */
[----:B------:R-:W-:Y:S02]  /*14b0*/  MOV R2, 0x10 ;  /* 0x0000001000027802 */ /* 0x000fe40000000f00 */
[----:B------:R-:W-:Y:S01]  /*14c0*/  MOV R3, 0x0 ;  /* 0x0000000000037802 */ /* 0x000fe20000000f00 */
[----:B------:R-:W1:Y:S02]  /*14d0*/  LDCU.64 UR12, c[0x0][0x398] ;  /* 0x00007300ff0c77ac */ /* 0x000e640008000a00 */
[----:B------:R-:W-:Y:S01]  /*14e0*/  IMAD.WIDE.U32 R2, R5, 0x4, R2 ;  /* 0x0000000405027825 */ /* 0x000fe200078e0002 */
[----:B------:R-:W-:Y:S02]  /*14f0*/  ULOP3.LUT UR4, UR5, 0x7ffffff8, URZ, 0xc0, !UPT ;  /* 0x7ffffff805047892 */ /* 0x000fe4000f8ec0ff */
[C---:B0-----:R-:W-:Y:S02]  /*1500*/  IADD3 R16, P0, PT, R2.reuse, UR6, RZ ;  /* 0x0000000602107c10 */ /* 0x041fe4000ff1e0ff */
[----:B------:R-:W-:Y:S01]  /*1510*/  UIADD3 UR6, UPT, UPT, -UR4, URZ, URZ ;  /* 0x000000ff04067290 */ /* 0x000fe2000fffe1ff */
[----:B-1----:R-:W-:-:S02]  /*1520*/  IADD3 R12, P1, PT, R2, UR12, RZ ;  /* 0x0000000c020c7c10 */ /* 0x002fc4000ff3e0ff */
[C---:B------:R-:W-:Y:S02]  /*1530*/  IADD3.X R17, PT, PT, R3.reuse, UR7, RZ, P0, !PT ;  /* 0x0000000703117c10 */ /* 0x040fe400087fe4ff */
[----:B------:R-:W-:Y:S02]  /*1540*/  IADD3.X R13, PT, PT, R3, UR13, RZ, P1, !PT ;  /* 0x0000000d030d7c10 */ /* 0x000fe40008ffe4ff */
[----:B------:R-:W-:-:S07]  /*1550*/  MOV R3, RZ ;  /* 0x000000ff00037202 */ /* 0x000fce0000000f00 */
.L_x_43:
[----:B-1----:R-:W2:Y:S01]  /*1560*/  LDG.E R9, desc[UR8][R12.64+-0x10] ;  /* 0xfffff0080c097981 */ /* 0x002ea2000c1e1900 */
[----:B------:R-:W-:Y:S01]  /*1570*/  HFMA2 R14, -RZ, RZ, 3.7421875, 0 ;  /* 0x437c0000ff0e7431 */ /* 0x000fe200000001ff */
[----:B------:R-:W-:Y:S01]  /*1580*/  MOV R2, 0x3bbb989d ;  /* 0x3bbb989d00027802 */ /* 0x000fe20000000f00 */
[----:B--2---:R-:W-:-:S04]  /*1590*/  FADD R9, R9, -R0 ;  /* 0x8000000009097221 */ /* 0x004fc80000000000 */
[----:B------:R-:W-:-:S04]  /*15a0*/  FFMA.SAT R15, R9, R2, 0.5 ;  /* 0x3f000000090f7423 */ /* 0x000fc80000002002 */
[----:B------:R-:W-:-:S04]  /*15b0*/  FFMA.RM R15, R15, R14, 12582913 ;  /* 0x4b4000010f0f7423 */ /* 0x000fc8000000400e */
[C---:B------:R-:W-:Y:S01]  /*15c0*/  FADD R8, R15.reuse, -12583039 ;  /* 0xcb40007f0f087421 */ /* 0x040fe20000000000 */
[----:B------:R-:W-:-:S03]  /*15d0*/  SHF.L.U32 R15, R15, 0x17, RZ ;  /* 0x000000170f0f7819 */ /* 0x000fc600000006ff */
[----:B------:R-:W-:-:S04]  /*15e0*/  FFMA R8, R9, 1.4426950216293334961, -R8 ;  /* 0x3fb8aa3b09087823 */ /* 0x000fc80000000808 */
[----:B------:R-:W-:Y:S01]  /*15f0*/  FFMA R8, R9, 1.925963033500011079e-08, R8 ;  /* 0x32a5706009087823 */ /* 0x000fe20000000008 */
[----:B------:R-:W-:-:S05]  /*1600*/  MOV R9, R17 ;  /* 0x0000001100097202 */ /* 0x000fca0000000f00 */
[----:B------:R-:W0:Y:S02]  /*1610*/  MUFU.EX2 R8, R8 ;  /* 0x0000000800087308 */ /* 0x000e240000000800 */
[----:B0-----:R-:W-:Y:S01]  /*1620*/  FMUL R15, R15, R8 ;  /* 0x000000080f0f7220 */ /* 0x001fe20000400000 */
[----:B------:R-:W-:-:S05]  /*1630*/  MOV R8, R16 ;  /* 0x0000001000087202 */ /* 0x000fca0000000f00 */
[----:B------:R-:W-:Y:S04]  /*1640*/  STG.E desc[UR8][R8.64+-0x10], R15 ;  /* 0xfffff00f08007986 */ /* 0x000fe8000c101908 */
[----:B------:R-:W2:Y:S02]  /*1650*/  LDG.E R17, desc[UR8][R12.64+-0xc] ;  /* 0xfffff4080c117981 */ /* 0x000ea4000c1e1900 */
[----:B--2---:R-:W-:-:S04]  /*1660*/  FADD R17, R17, -R0 ;  /* 0x8000000011117221 */ /* 0x004fc80000000000 */
[----:B------:R-:W-:-:S04]  /*1670*/  FFMA.SAT R19, R17, R2, 0.5 ;  /* 0x3f00000011137423 */ /* 0x000fc80000002002 */
[----:B------:R-:W-:-:S04]  /*1680*/  FFMA.RM R19, R19, R14, 12582913 ;  /* 0x4b40000113137423 */ /* 0x000fc8000000400e */
[----:B------:R-:W-:-:S04]  /*1690*/  FADD R16, R19, -12583039 ;  /* 0xcb40007f13107421 */ /* 0x000fc80000000000 */
[----:B------:R-:W-:-:S04]  /*16a0*/  FFMA R16, R17, 1.4426950216293334961, -R16 ;  /* 0x3fb8aa3b11107823 */ /* 0x000fc80000000810 */
[----:B------:R-:W-:Y:S01]  /*16b0*/  FFMA R16, R17, 1.925963033500011079e-08, R16 ;  /* 0x32a5706011107823 */ /* 0x000fe20000000010 */
[----:B------:R-:W-:-:S05]  /*16c0*/  SHF.L.U32 R17, R19, 0x17, RZ ;  /* 0x0000001713117819 */ /* 0x000fca00000006ff */
[----:B------:R-:W0:Y:S02]  /*16d0*/  MUFU.EX2 R16, R16 ;  /* 0x0000001000107308 */ /* 0x000e240000000800 */
[----:B0-----:R-:W-:-:S05]  /*16e0*/  FMUL R17, R17, R16 ;  /* 0x0000001011117220 */ /* 0x001fca0000400000 */
[----:B------:R0:W-:Y:S04]  /*16f0*/  STG.E desc[UR8][R8.64+-0xc], R17 ;  /* 0xfffff41108007986 */ /* 0x0001e8000c101908 */
        /* <DEDUP_REMOVED lines=8> */
[----:B------:R-:W1:Y:S02]  /*1780*/  MUFU.EX2 R18, R18 ;  /* 0x0000001200127308 */ /* 0x000e640000000800 */
[----:B-1----:R-:W-:-:S05]  /*1790*/  FMUL R19, R19, R18 ;  /* 0x0000001213137220 */ /* 0x002fca0000400000 */
        /* <DEDUP_REMOVED lines=9> */
[----:B------:R-:W2:Y:S02]  /*1830*/  MUFU.EX2 R16, R16 ;  /* 0x0000001000107308 */ /* 0x000ea40000000800 */
[----:B--2---:R-:W-:-:S05]  /*1840*/  FMUL R21, R21, R16 ;  /* 0x0000001015157220 */ /* 0x004fca0000400000 */
        /* <DEDUP_REMOVED lines=34> */
[----:B------:R2:W3:Y:S01]  /*1a70*/  LDG.E R29, desc[UR8][R12.64+0xc] ;  /* 0x00000c080c1d7981 */ /* 0x0004e2000c1e1900 */
[----:B------:R-:W-:Y:S01]  /*1a80*/  UIADD3 UR6, UPT, UPT, UR6, 0x8, URZ ;  /* 0x0000000806067890 */ /* 0x000fe2000fffe0ff */
[----:B------:R-:W-:-:S03]  /*1a90*/  IADD3 R16, P0, PT, R8, 0x20, RZ ;  /* 0x0000002008107810 */ /* 0x000fc60007f1e0ff */
[----:B------:R-:W-:Y:S01]  /*1aa0*/  UISETP.NE.AND UP2, UPT, UR6, URZ, UPT ;  /* 0x000000ff0600728c */ /* 0x000fe2000bf45270 */
[----:B--2---:R-:W-:-:S04]  /*1ab0*/  IADD3 R12, P1, PT, R12, 0x20, RZ ;  /* 0x000000200c0c7810 */ /* 0x004fc80007f3e0ff */
[----:B------:R-:W-:Y:S01]  /*1ac0*/  IADD3.X R13, PT, PT, RZ, R13, RZ, P1, !PT ;  /* 0x0000000dff0d7210 */ /* 0x000fe20000ffe4ff */
[----:B---3--:R-:W-:-:S04]  /*1ad0*/  FADD R29, R29, -R0 ;  /* 0x800000001d1d7221 */ /* 0x008fc80000000000 */
[----:B------:R-:W-:-:S04]  /*1ae0*/  FFMA.SAT R2, R29, R2, 0.5 ;  /* 0x3f0000001d027423 */ /* 0x000fc80000002002 */
[----:B------:R-:W-:-:S04]  /*1af0*/  FFMA.RM R14, R2, R14, 12582913 ;  /* 0x4b400001020e7423 */ /* 0x000fc8000000400e */
[C---:B------:R-:W-:Y:S01]  /*1b00*/  FADD R2, R14.reuse, -12583039 ;  /* 0xcb40007f0e027421 */ /* 0x040fe20000000000 */
[----:B------:R-:W-:-:S03]  /*1b10*/  SHF.L.U32 R14, R14, 0x17, RZ ;  /* 0x000000170e0e7819 */ /* 0x000fc600000006ff */
[----:B------:R-:W-:-:S04]  /*1b20*/  FFMA R2, R29, 1.4426950216293334961, -R2 ;  /* 0x3fb8aa3b1d027823 */ /* 0x000fc80000000802 */
[----:B------:R-:W-:Y:S01]  /*1b30*/  FFMA R29, R29, 1.925963033500011079e-08, R2 ;  /* 0x32a570601d1d7823 */ /* 0x000fe20000000002 */
[----:B------:R-:W-:-:S04]  /*1b40*/  FADD R2, R15, R3 ;  /* 0x000000030f027221 */ /* 0x000fc80000000000 */
[----:B------:R-:W-:Y:S01]  /*1b50*/  FADD R2, R2, R17 ;  /* 0x0000001102027221 */ /* 0x000fe20000000000 */
[----:B------:R-:W2:Y:S01]  /*1b60*/  MUFU.EX2 R29, R29 ;  /* 0x0000001d001d7308 */ /* 0x000ea20000000800 */
[----:B0-----:R-:W-:Y:S02]  /*1b70*/  IADD3.X R17, PT, PT, RZ, R9, RZ, P0, !PT ;  /* 0x00000009ff117210 */ /* 0x001fe400007fe4ff */
[----:B------:R-:W-:-:S04]  /*1b80*/  FADD R2, R2, R19 ;  /* 0x0000001302027221 */ /* 0x000fc80000000000 */
[----:B------:R-:W-:-:S04]  /*1b90*/  FADD R2, R2, R21 ;  /* 0x0000001502027221 */ /* 0x000fc80000000000 */
[----:B------:R-:W-:-:S04]  /*1ba0*/  FADD R2, R2, R23 ;  /* 0x0000001702027221 */ /* 0x000fc80000000000 */
[----:B------:R-:W-:Y:S01]  /*1bb0*/  FADD R2, R2, R25 ;  /* 0x0000001902027221 */ /* 0x000fe20000000000 */
[----:B--2---:R-:W-:-:S03]  /*1bc0*/  FMUL R15, R14, R29 ;  /* 0x0000001d0e0f7220 */ /* 0x004fc60000400000 */
[----:B------:R-:W-:Y:S02]  /*1bd0*/  FADD R2, R2, R27 ;  /* 0x0000001b02027221 */ /* 0x000fe40000000000 */
[----:B------:R1:W-:Y:S02]  /*1be0*/  STG.E desc[UR8][R8.64+0xc], R15 ;  /* 0x00000c0f08007986 */ /* 0x0003e4000c101908 */
[----:B------:R-:W-:Y:S01]  /*1bf0*/  FADD R3, R2, R15 ;  /* 0x0000000f02037221 */ /* 0x000fe20000000000 */
[----:B------:R-:W-:Y:S06]  /*1c00*/  BRA.U UP2, `(.L_x_43) ;  /* 0xfffffff902547547 */ /* 0x000fec000b83ffff */
.L_x_42:
[----:B------:R-:W-:Y:S05]  /*1c10*/  BRA.U !UP1, `(.L_x_41) ;  /* 0x0000000909187547 */ /* 0x000fea000b800000 */
[----:B------:R-:W-:Y:S02]  /*1c20*/  UISETP.GE.U32.AND UP1, UPT, UR10, 0x4, UPT ;  /* 0x000000040a00788c */ /* 0x000fe4000bf26070 */
[----:B------:R-:W-:-:S04]  /*1c30*/  ULOP3.LUT UR7, UR5, 0x3, URZ, 0xc0, !UPT ;  /* 0x0000000305077892 */ /* 0x000fc8000f8ec0ff */
[----:B------:R-:W-:-:S03]  /*1c40*/  UISETP.NE.AND UP2, UPT, UR7, URZ, UPT ;  /* 0x000000ff0700728c */ /* 0x000fc6000bf45270 */
[----:B------:R-:W-:Y:S08]  /*1c50*/  BRA.U !UP1, `(.L_x_44) ;  /* 0x0000000509047547 */ /* 0x000ff0000b800000 */
[----:B-1----:R-:W-:Y:S01]  /*1c60*/  IADD3 R9, PT, PT, R5, UR4, RZ ;  /* 0x0000000405097c10 */ /* 0x002fe2000fffe0ff */
[----:B------:R-:W-:Y:S01]  /*1c70*/  HFMA2 R2, -RZ, RZ, 0.96630859375, -0.0022525787353515625 ;  /* 0x3bbb989dff027431 */ /* 0x000fe200000001ff */
[----:B------:R-:W-:Y:S01]  /*1c80*/  MOV R14, 0x437c0000 ;  /* 0x437c0000000e7802 */ /* 0x000fe20000000f00 */
[----:B------:R-:W0:Y:S02]  /*1c90*/  LDCU.64 UR10, c[0x0][0x398] ;  /* 0x00007300ff0a77ac */ /* 0x000e240008000a00 */
[----:B------:R-:W-:-:S06]  /*1ca0*/  IMAD.WIDE.U32 R16, R9, 0x4, R6 ;  /* 0x0000000409107825 */ /* 0x000fcc00078e0006 */
[----:B------:R-:W2:Y:S02]  /*1cb0*/  LDG.E R17, desc[UR8][R16.64] ;  /* 0x0000000810117981 */ /* 0x000ea4000c1e1900 */
[----:B--2---:R-:W-:-:S04]  /*1cc0*/  FADD R15, R17, -R0 ;  /* 0x80000000110f7221 */ /* 0x004fc80000000000 */
[----:B------:R-:W-:-:S04]  /*1cd0*/  FFMA.SAT R13, R15, R2, 0.5 ;  /* 0x3f0000000f0d7423 */ /* 0x000fc80000002002 */
[----:B------:R-:W-:Y:S02]  /*1ce0*/  FFMA.RM R18, R13, R14, 12582913 ;  /* 0x4b4000010d127423 */ /* 0x000fe4000000400e */
[----:B------:R-:W1:Y:S02]  /*1cf0*/  LDC.64 R12, c[0x0][0x3a0] ;  /* 0x0000e800ff0c7b82 */ /* 0x000e640000000a00 */
[C---:B------:R-:W-:Y:S01]  /*1d00*/  FADD R8, R18.reuse, -12583039 ;  /* 0xcb40007f12087421 */ /* 0x040fe20000000000 */
[----:B------:R-:W-:-:S03]  /*1d10*/  SHF.L.U32 R18, R18, 0x17, RZ ;  /* 0x0000001712127819 */ /* 0x000fc600000006ff */
[----:B------:R-:W-:-:S04]  /*1d20*/  FFMA R8, R15, 1.4426950216293334961, -R8 ;  /* 0x3fb8aa3b0f087823 */ /* 0x000fc80000000808 */
[----:B------:R-:W-:Y:S01]  /*1d30*/  FFMA R19, R15, 1.925963033500011079e-08, R8 ;  /* 0x32a570600f137823 */ /* 0x000fe20000000008 */
[----:B------:R-:W-:-:S04]  /*1d40*/  IADD3 R15, P0, PT, R5, UR4, RZ ;  /* 0x00000004050f7c10 */ /* 0x000fc8000ff1e0ff */
[----:B------:R-:W-:Y:S01]  /*1d50*/  IADD3.X R8, PT, PT, RZ, RZ, RZ, P0, !PT ;  /* 0x000000ffff087210 */ /* 0x000fe200007fe4ff */
[----:B------:R-:W2:Y:S01]  /*1d60*/  MUFU.EX2 R19, R19 ;  /* 0x0000001300137308 */ /* 0x000ea20000000800 */
[C---:B------:R-:W-:Y:S02]  /*1d70*/  SHF.L.U32 R16, R15.reuse, 0x2, RZ ;  /* 0x000000020f107819 */ /* 0x040fe400000006ff */
[----:B------:R-:W-:Y:S02]  /*1d80*/  SHF.L.U64.HI R15, R15, 0x2, R8 ;  /* 0x000000020f0f7819 */ /* 0x000fe40000010208 */
[----:B0-----:R-:W-:Y:S01]  /*1d90*/  IADD3 R8, P0, PT, R16, UR10, RZ ;  /* 0x0000000a10087c10 */ /* 0x001fe2000ff1e0ff */
[----:B-1----:R-:W-:-:S03]  /*1da0*/  IMAD.WIDE.U32 R12, R9, 0x4, R12 ;  /* 0x00000004090c7825 */ /* 0x002fc600078e000c */
[----:B------:R-:W-:Y:S01]  /*1db0*/  IADD3.X R9, PT, PT, R15, UR11, RZ, P0, !PT ;  /* 0x0000000b0f097c10 */ /* 0x000fe200087fe4ff */
[----:B------:R-:W0:Y:S01]  /*1dc0*/  LDCU.64 UR10, c[0x0][0x3a0] ;  /* 0x00007400ff0a77ac */ /* 0x000e220008000a00 */
[----:B--2---:R-:W-:-:S05]  /*1dd0*/  FMUL R18, R18, R19 ;  /* 0x0000001312127220 */ /* 0x004fca0000400000 */
[----:B------:R1:W-:Y:S04]  /*1de0*/  STG.E desc[UR8][R12.64], R18 ;  /* 0x000000120c007986 */ /* 0x0003e8000c101908 */
[----:B------:R-:W2:Y:S01]  /*1df0*/  LDG.E R17, desc[UR8][R8.64+0x4] ;  /* 0x0000040808117981 */ /* 0x000ea2000c1e1900 */
[----:B0-----:R-:W-:Y:S01]  /*1e00*/  IADD3 R16, P0, PT, R16, UR10, RZ ;  /* 0x0000000a10107c10 */ /* 0x001fe2000ff1e0ff */
[----:B--2---:R-:W-:-:S04]  /*1e10*/  FADD R17, R17, -R0 ;  /* 0x8000000011117221 */ /* 0x004fc80000000000 */
[----:B------:R-:W-:-:S04]  /*1e20*/  FFMA.SAT R19, R17, R2, 0.5 ;  /* 0x3f00000011137423 */ /* 0x000fc80000002002 */
[----:B------:R-:W-:-:S04]  /*1e30*/  FFMA.RM R19, R19, R14, 12582913 ;  /* 0x4b40000113137423 */ /* 0x000fc8000000400e */
[C---:B------:R-:W-:Y:S01]  /*1e40*/  FADD R20, R19.reuse, -12583039 ;  /* 0xcb40007f13147421 */ /* 0x040fe20000000000 */
[----:B-1----:R-:W-:-:S03]  /*1e50*/  SHF.L.U32 R13, R19, 0x17, RZ ;  /* 0x00000017130d7819 */ /* 0x002fc600000006ff */
[----:B------:R-:W-:-:S04]  /*1e60*/  FFMA R20, R17, 1.4426950216293334961, -R20 ;  /* 0x3fb8aa3b11147823 */ /* 0x000fc80000000814 */
[----:B------:R-:W-:Y:S01]  /*1e70*/  FFMA R20, R17, 1.925963033500011079e-08, R20 ;  /* 0x32a5706011147823 */ /* 0x000fe20000000014 */
[----:B------:R-:W-:-:S05]  /*1e80*/  IADD3.X R17, PT, PT, R15, UR11, RZ, P0, !PT ;  /* 0x0000000b0f117c10 */ /* 0x000fca00087fe4ff */
[----:B------:R-:W0:Y:S02]  /*1e90*/  MUFU.EX2 R20, R20 ;  /* 0x0000001400147308 */ /* 0x000e240000000800 */
[----:B0-----:R-:W-:-:S05]  /*1ea0*/  FMUL R13, R13, R20 ;  /* 0x000000140d0d7220 */ /* 0x001fca0000400000 */
[----:B------:R0:W-:Y:S04]  /*1eb0*/  STG.E desc[UR8][R16.64+0x4], R13 ;  /* 0x0000040d10007986 */ /* 0x0001e8000c101908 */
[----:B------:R-:W2:Y:S02]  /*1ec0*/  LDG.E R15, desc[UR8][R8.64+0x8] ;  /* 0x00000808080f7981 */ /* 0x000ea4000c1e1900 */
[----:B--2---:R-:W-:-:S04]  /*1ed0*/  FADD R15, R15, -R0 ;  /* 0x800000000f0f7221 */ /* 0x004fc80000000000 */
[----:B------:R-:W-:-:S04]  /*1ee0*/  FFMA.SAT R19, R15, R2, 0.5 ;  /* 0x3f0000000f137423 */ /* 0x000fc80000002002 */
[----:B------:R-:W-:-:S04]  /*1ef0*/  FFMA.RM R19, R19, R14, 12582913 ;  /* 0x4b40000113137423 */ /* 0x000fc8000000400e */
[C---:B------:R-:W-:Y:S01]  /*1f00*/  FADD R12, R19.reuse, -12583039 ;  /* 0xcb40007f130c7421 */ /* 0x040fe20000000000 */
[----:B------:R-:W-:-:S03]  /*1f10*/  SHF.L.U32 R19, R19, 0x17, RZ ;  /* 0x0000001713137819 */ /* 0x000fc600000006ff */
[----:B------:R-:W-:-:S04]  /*1f20*/  FFMA R12, R15, 1.4426950216293334961, -R12 ;  /* 0x3fb8aa3b0f0c7823 */ /* 0x000fc8000000080c */
[----:B------:R-:W-:-:S06]  /*1f30*/  FFMA R12, R15, 1.925963033500011079e-08, R12 ;  /* 0x32a570600f0c7823 */ /* 0x000fcc000000000c */
[----:B------:R-:W1:Y:S02]  /*1f40*/  MUFU.EX2 R12, R12 ;  /* 0x0000000c000c7308 */ /* 0x000e640000000800 */
[----:B-1----:R-:W-:-:S05]  /*1f50*/  FMUL R19, R19, R12 ;  /* 0x0000000c13137220 */ /* 0x002fca0000400000 */
[----:B------:R0:W-:Y:S04]  /*1f60*/  STG.E desc[UR8][R16.64+0x8], R19 ;  /* 0x0000081310007986 */ /* 0x0001e8000c101908 */
[----:B------:R-:W2:Y:S01]  /*1f70*/  LDG.E R9, desc[UR8][R8.64+0xc] ;  /* 0x00000c0808097981 */ /* 0x000ea2000c1e1900 */
[----:B------:R-:W-:Y:S01]  /*1f80*/  FADD R18, R3, R18 ;  /* 0x0000001203127221 */ /* 0x000fe20000000000 */
[----:B------:R-:W-:-:S03]  /*1f90*/  UIADD3 UR4, UPT, UPT, UR4, 0x4, URZ ;  /* 0x0000000404047890 */ /* 0x000fc6000fffe0ff */
[----:B------:R-:W-:-:S04]  /*1fa0*/  FADD R18, R18, R13 ;  /* 0x0000000d12127221 */ /* 0x000fc80000000000 */
[----:B------:R-:W-:Y:S01]  /*1fb0*/  FADD R18, R18, R19 ;  /* 0x0000001312127221 */ /* 0x000fe20000000000 */
        /* <DEDUP_REMOVED lines=8> */
[----:B-1----:R-:W-:-:S04]  /*2040*/  FMUL R21, R21, R2 ;  /* 0x0000000215157220 */ /* 0x002fc80000400000 */
[----:B------:R-:W-:Y:S01]  /*2050*/  FADD R3, R18, R21 ;  /* 0x0000001512037221 */ /* 0x000fe20000000000 */
[----:B------:R0:W-:Y:S06]  /*2060*/  STG.E desc[UR8][R16.64+0xc], R21 ;  /* 0x00000c1510007986 */ /* 0x0001ec000c101908 */
.L_x_44:
[----:B------:R-:W-:Y:S05]  /*2070*/  BRA.U !UP2, `(.L_x_41) ;  /* 0x000000050a007547 */ /* 0x000fea000b800000 */
[----:B------:R-:W-:Y:S02]  /*2080*/  UISETP.NE.AND UP1, UPT, UR7, 0x1, UPT ;  /* 0x000000010700788c */ /* 0x000fe4000bf25270 */
[----:B------:R-:W-:-:S04]  /*2090*/  ULOP3.LUT UR6, UR5, 0x1, URZ, 0xc0, !UPT ;  /* 0x0000000105067892 */ /* 0x000fc8000f8ec0ff */
[----:B------:R-:W-:-:S03]  /*20a0*/  UISETP.NE.U32.AND UP2, UPT, UR6, 0x1, UPT ;  /* 0x000000010600788c */ /* 0x000fc6000bf45070 */
[----:B------:R-:W-:Y:S08]  /*20b0*/  BRA.U !UP1, `(.L_x_45) ;  /* 0x0000000109a47547 */ /* 0x000ff0000b800000 */
[----:B0-----:R-:W-:Y:S01]  /*20c0*/  IADD3 R13, PT, PT, R5, UR4, RZ ;  /* 0x00000004050d7c10 */ /* 0x001fe2000fffe0ff */
[----:B------:R-:W-:Y:S01]  /*20d0*/  HFMA2 R2, -RZ, RZ, 0.96630859375, -0.0022525787353515625 ;  /* 0x3bbb989dff027431 */ /* 0x000fe200000001ff */
[----:B------:R-:W-:Y:S01]  /*20e0*/  MOV R14, 0x437c0000 ;  /* 0x437c0000000e7802 */ /* 0x000fe20000000f00 */
[----:B------:R-:W0:Y:S02]  /*20f0*/  LDCU.64 UR6, c[0x0][0x398] ;  /* 0x00007300ff0677ac */ /* 0x000e240008000a00 */
[----:B------:R-:W-:-:S06]  /*2100*/  IMAD.WIDE.U32 R16, R13, 0x4, R6 ;  /* 0x000000040d107825 */ /* 0x000fcc00078e0006 */
[----:B------:R-:W1:Y:S02]  /*2110*/  LDG.E R17, desc[UR8][R16.64] ;  /* 0x0000000810117981 */ /* 0x000e64000c1e1900 */
[----:B-1----:R-:W-:-:S04]  /*2120*/  FADD R15, R17, -R0 ;  /* 0x80000000110f7221 */ /* 0x002fc80000000000 */
        /* <DEDUP_REMOVED lines=18> */
[----:B------:R-:W3:Y:S01]  /*2250*/  LDG.E R13, desc[UR8][R12.64+0x4] ;  /* 0x000004080c0d7981 */ /* 0x000ee2000c1e1900 */
[----:B------:R-:W-:Y:S01]  /*2260*/  FADD R3, R3, R18 ;  /* 0x0000001203037221 */ /* 0x000fe20000000000 */
[----:B0-----:R-:W-:Y:S01]  /*2270*/  IADD3 R16, P0, PT, R16, UR6, RZ ;  /* 0x0000000610107c10 */ /* 0x001fe2000ff1e0ff */
[----:B------:R-:W-:Y:S01]  /*2280*/  UIADD3 UR4, UPT, UPT, UR4, 0x2, URZ ;  /* 0x0000000204047890 */ /* 0x000fe2000fffe0ff */
[----:B---3--:R-:W-:-:S04]  /*2290*/  FADD R17, R13, -R0 ;  /* 0x800000000d117221 */ /* 0x008fc80000000000 */
[----:B------:R-:W-:-:S04]  /*22a0*/  FFMA.SAT R19, R17, R2, 0.5 ;  /* 0x3f00000011137423 */ /* 0x000fc80000002002 */
[----:B------:R-:W-:-:S04]  /*22b0*/  FFMA.RM R19, R19, R14, 12582913 ;  /* 0x4b40000113137423 */ /* 0x000fc8000000400e */
[C---:B------:R-:W-:Y:S01]  /*22c0*/  FADD R2, R19.reuse, -12583039 ;  /* 0xcb40007f13027421 */ /* 0x040fe20000000000 */
[----:B------:R-:W-:-:S03]  /*22d0*/  SHF.L.U32 R19, R19, 0x17, RZ ;  /* 0x0000001713137819 */ /* 0x000fc600000006ff */
[----:B------:R-:W-:-:S04]  /*22e0*/  FFMA R2, R17, 1.4426950216293334961, -R2 ;  /* 0x3fb8aa3b11027823 */ /* 0x000fc80000000802 */
[----:B------:R-:W-:Y:S01]  /*22f0*/  FFMA R2, R17, 1.925963033500011079e-08, R2 ;  /* 0x32a5706011027823 */ /* 0x000fe20000000002 */
[----:B------:R-:W-:-:S05]  /*2300*/  IADD3.X R17, PT, PT, R15, UR7, RZ, P0, !PT ;  /* 0x000000070f117c10 */ /* 0x000fca00087fe4ff */
[----:B------:R-:W0:Y:S02]  /*2310*/  MUFU.EX2 R2, R2 ;  /* 0x0000000200027308 */ /* 0x000e240000000800 */
[----:B0-----:R-:W-:-:S04]  /*2320*/  FMUL R19, R19, R2 ;  /* 0x0000000213137220 */ /* 0x001fc80000400000 */
[----:B------:R-:W-:Y:S01]  /*2330*/  FADD R3, R3, R19 ;  /* 0x0000001303037221 */ /* 0x000fe20000000000 */
[----:B------:R2:W-:Y:S06]  /*2340*/  STG.E desc[UR8][R16.64+0x4], R19 ;  /* 0x0000041310007986 */ /* 0x0005ec000c101908 */
.L_x_45:
[----:B------:R-:W-:Y:S05]  /*2350*/  BRA.U UP2, `(.L_x_41) ;  /* 0x0000000102487547 */ /* 0x000fea000b800000 */
[----:B0-----:R-:W-:-:S05]  /*2360*/  IADD3 R13, PT, PT, R5, UR4, RZ ;  /* 0x00000004050d7c10 */ /* 0x001fca000fffe0ff */
[----:B------:R-:W-:-:S06]  /*2370*/  IMAD.WIDE.U32 R6, R13, 0x4, R6 ;  /* 0x000000040d067825 */ /* 0x000fcc00078e0006 */
[----:B------:R-:W3:Y:S01]  /*2380*/  LDG.E R7, desc[UR8][R6.64] ;  /* 0x0000000806077981 */ /* 0x000ee2000c1e1900 */
[----:B-12---:R-:W-:Y:S01]  /*2390*/  HFMA2 R9, -RZ, RZ, 0.96630859375, -0.0022525787353515625 ;  /* 0x3bbb989dff097431 */ /* 0x006fe200000001ff */
[----:B------:R-:W-:Y:S01]  /*23a0*/  MOV R15, 0x437c0000 ;  /* 0x437c0000000f7802 */ /* 0x000fe20000000f00 */
[----:B---3--:R-:W-:-:S04]  /*23b0*/  FADD R0, R7, -R0 ;  /* 0x8000000007007221 */ /* 0x008fc80000000000 */
[----:B------:R-:W-:Y:S02]  /*23c0*/  FFMA.SAT R2, R0, R9, 0.5 ;  /* 0x3f00000000027423 */ /* 0x000fe40000002009 */
[----:B------:R-:W0:Y:S02]  /*23d0*/  LDC.64 R8, c[0x0][0x3a0] ;  /* 0x0000e800ff087b82 */ /* 0x000e240000000a00 */
[----:B------:R-:W-:-:S04]  /*23e0*/  FFMA.RM R2, R2, R15, 12582913 ;  /* 0x4b40000102027423 */ /* 0x000fc8000000400f */
[C---:B------:R-:W-:Y:S01]  /*23f0*/  FADD R15, R2.reuse, -12583039 ;  /* 0xcb40007f020f7421 */ /* 0x040fe20000000000 */
[----:B------:R-:W-:-:S03]  /*2400*/  SHF.L.U32 R2, R2, 0x17, RZ ;  /* 0x0000001702027819 */ /* 0x000fc600000006ff */
[----:B------:R-:W-:-:S04]  /*2410*/  FFMA R15, R0, 1.4426950216293334961, -R15 ;  /* 0x3fb8aa3b000f7823 */ /* 0x000fc8000000080f */
[----:B------:R-:W-:-:S06]  /*2420*/  FFMA R15, R0, 1.925963033500011079e-08, R15 ;  /* 0x32a57060000f7823 */ /* 0x000fcc000000000f */
[----:B------:R-:W1:Y:S01]  /*2430*/  MUFU.EX2 R15, R15 ;  /* 0x0000000f000f7308 */ /* 0x000e620000000800 */
[----:B0-----:R-:W-:-:S04]  /*2440*/  IMAD.WIDE.U32 R6, R13, 0x4, R8 ;  /* 0x000000040d067825 */ /* 0x001fc800078e0008 */
[----:B-1----:R-:W-:-:S04]  /*2450*/  FMUL R2, R2, R15 ;  /* 0x0000000f02027220 */ /* 0x002fc80000400000 */
[----:B------:R-:W-:Y:S01]  /*2460*/  FADD R3, R3, R2 ;  /* 0x0000000203037221 */ /* 0x000fe20000000000 */
[----:B------:R3:W-:Y:S06]  /*2470*/  STG.E desc[UR8][R6.64], R2 ;  /* 0x0000000206007986 */ /* 0x0007ec000c101908 */
.L_x_41:
[----:B------:R-:W-:Y:S06]  /*2480*/  BAR.SYNC.DEFER_BLOCKING 0x0 ;  /* 0x0000000000007b1d */ /* 0x000fec0000010000 */
[----:B------:R-:W-:Y:S05]  /*2490*/  BRA.U !UP0, `(.L_x_46) ;  /* 0x0000002108907547 */ /* 0x000fea000b800000 */
[----:B------:R-:W-:Y:S02]  /*24a0*/  UIADD3 UR4, UPT, UPT, UR5, -0x1, URZ ;  /* 0xffffffff05047890 */ /* 0x000fe4000fffe0ff */
[----:B------:R-:W-:Y:S02]  /*24b0*/  ULOP3.LUT UR6, UR5, 0xf, URZ, 0xc0, !UPT ;  /* 0x0000000f05067892 */ /* 0x000fe4000f8ec0ff */
[----:B------:R-:W-:-:S03]  /*24c0*/  UISETP.GE.U32.AND UP0, UPT, UR4, 0xf, UPT ;  /* 0x0000000f0400788c */ /* 0x000fc6000bf06070 */
[----:B------:R-:W-:-:S06]  /*24d0*/  UMOV UR4, URZ ;  /* 0x000000ff00047c82 */ /* 0x000fcc0008000000 */
[----:B------:R-:W-:Y:S05]  /*24e0*/  BRA.U !UP0, `(.L_x_47) ;  /* 0x0000001108487547 */ /* 0x000fea000b800000 */
[----:B------:R-:W1:Y:S01]  /*24f0*/  LDCU.64 UR10, c[0x0][0x398] ;  /* 0x00007300ff0a77ac */ /* 0x000e620008000a00 */
[----:B---3--:R-:W-:Y:S01]  /*2500*/  HFMA2 R6, -RZ, RZ, 0, 1.9073486328125e-06 ;  /* 0x00000020ff067431 */ /* 0x008fe200000001ff */
[----:B------:R-:W-:Y:S01]  /*2510*/  MOV R7, 0x0 ;  /* 0x0000000000077802 */ /* 0x000fe20000000f00 */
[----:B------:R-:W3:Y:S01]  /*2520*/  LDCU.64 UR12, c[0x0][0x3a0] ;  /* 0x00007400ff0c77ac */ /* 0x000ee20008000a00 */
[----:B------:R-:W-:Y:S02]  /*2530*/  ULOP3.LUT UR4, UR5, 0x7ffffff0, URZ, 0xc0, !UPT ;  /* 0x7ffffff005047892 */ /* 0x000fe4000f8ec0ff */
[----:B------:R-:W-:Y:S02]  /*2540*/  IMAD.WIDE.U32 R6, R5, 0x4, R6 ;  /* 0x0000000405067825 */ /* 0x000fe400078e0006 */
[----:B------:R-:W-:Y:S01]  /*2550*/  UIADD3 UR5, UPT, UPT, -UR4, URZ, URZ ;  /* 0x000000ff04057290 */ /* 0x000fe2000fffe1ff */
[C---:B-12---:R-:W-:Y:S02]  /*2560*/  IADD3 R8, P0, PT, R6.reuse, UR10, RZ ;  /* 0x0000000a06087c10 */ /* 0x046fe4000ff1e0ff */
[----:B---3--:R-:W-:-:S02]  /*2570*/  IADD3 R12, P1, PT, R6, UR12, RZ ;  /* 0x0000000c060c7c10 */ /* 0x008fc4000ff3e0ff */
[C---:B------:R-:W-:Y:S02]  /*2580*/  IADD3.X R9, PT, PT, R7.reuse, UR11, RZ, P0, !PT ;  /* 0x0000000b07097c10 */ /* 0x040fe400087fe4ff */
[----:B0-----:R-:W-:-:S09]  /*2590*/  IADD3.X R13, PT, PT, R7, UR13, RZ, P1, !PT ;  /* 0x0000000d070d7c10 */ /* 0x001fd20008ffe4ff */
.L_x_80:
[----:B----4-:R-:W2:Y:S01]  /*25a0*/  LDG.E R0, desc[UR8][R12.64+-0x20] ;  /* 0xffffe0080c007981 */ /* 0x010ea2000c1e1900 */
[----:B------:R-:W0:Y:S01]  /*25b0*/  MUFU.RCP R2, R3 ;  /* 0x0000000300027308 */ /* 0x000e220000001000 */
[----:B------:R-:W-:Y:S01]  /*25c0*/  UIADD3 UR5, UPT, UPT, UR5, 0x10, URZ ;  /* 0x0000001005057890 */ /* 0x000fe2000fffe0ff */
[----:B------:R-:W-:Y:S01]  /*25d0*/  BSSY.RECONVERGENT B2, `(.L_x_48) ;  /* 0x000000e000027945 */ /* 0x000fe20003800200 */
[----:B------:R-:W-:Y:S02]  /*25e0*/  MOV R14, R8 ;  /* 0x00000008000e7202 */ /* 0x000fe40000000f00 */
[----:B------:R-:W-:Y:S01]  /*25f0*/  UISETP.NE.AND UP0, UPT, UR5, URZ, UPT ;  /* 0x000000ff0500728c */ /* 0x000fe2000bf05270 */
[----:B------:R-:W-:Y:S01]  /*2600*/  MOV R15, R9 ;  /* 0x00000009000f7202 */ /* 0x000fe20000000f00 */
[----:B0-----:R-:W-:-:S04]  /*2610*/  FFMA R7, R2, -R3, 1 ;  /* 0x3f80000002077423 */ /* 0x001fc80000000803 */
[----:B------:R-:W-:Y:S01]  /*2620*/  FFMA R7, R2, R7, R2 ;  /* 0x0000000702077223 */ /* 0x000fe20000000002 */
[----:B--2---:R-:W0:Y:S03]  /*2630*/  FCHK P0, R0, R3 ;  /* 0x0000000300007302 */ /* 0x004e260000000000 */
[----:B------:R-:W-:-:S04]  /*2640*/  FFMA R2, R0, R7, RZ ;  /* 0x0000000700027223 */ /* 0x000fc800000000ff */
[----:B------:R-:W-:-:S04]  /*2650*/  FFMA R6, R2, -R3, R0 ;  /* 0x8000000302067223 */ /* 0x000fc80000000000 */
[----:B------:R-:W-:Y:S01]  /*2660*/  FFMA R7, R7, R6, R2 ;  /* 0x0000000607077223 */ /* 0x000fe20000000002 */
[----:B0-----:R-:W-:Y:S06]  /*2670*/  @!P0 BRA `(.L_x_49) ;  /* 0x00000000000c8947 */ /* 0x001fec0003800000 */
[----:B------:R-:W-:-:S07]  /*2680*/  MOV R2, 0x26a0 ;  /* 0x000026a000027802 */ /* 0x000fce0000000f00 */
[----:B------:R-:W-:Y:S05]  /*2690*/  CALL.REL.NOINC `($__internal_2_$__cuda_sm3x_div_rn_noftz_f32_slowpath) ;  /* 0x0000002c002c7944 */ /* 0x000fea0003c00000 */
[----:B------:R-:W-:-:S07]  /*26a0*/  MOV R7, R0 ;  /* 0x0000000000077202 */ /* 0x000fce0000000f00 */
.L_x_49:
[----:B------:R-:W-:Y:S05]  /*26b0*/  BSYNC.RECONVERGENT B2 ;  /* 0x0000000000027941 */ /* 0x000fea0003800200 */
.L_x_48:
[----:B------:R0:W-:Y:S04]  /*26c0*/  STG.E desc[UR8][R14.64+-0x20], R7 ;  /* 0xffffe0070e007986 */ /* 0x0001e8000c101908 */
[----:B------:R-:W2:Y:S01]  /*26d0*/  LDG.E R17, desc[UR8][R12.64+-0x1c] ;  /* 0xffffe4080c117981 */ /* 0x000ea2000c1e1900 */
[----:B------:R-:W1:Y:S01]  /*26e0*/  MUFU.RCP R0, R3 ;  /* 0x0000000300007308 */ /* 0x000e620000001000 */
[----:B------:R-:W-:Y:S01]  /*26f0*/  BSSY.RECONVERGENT B2, `(.L_x_50) ;  /* 0x000000c000027945 */ /* 0x000fe20003800200 */
[----:B-1----:R-:W-:-:S04]  /*2700*/  FFMA R9, R0, -R3, 1 ;  /* 0x3f80000000097423 */ /* 0x002fc80000000803 */
[----:B------:R-:W-:Y:S02]  /*2710*/  FFMA R0, R0, R9, R0 ;  /* 0x0000000900007223 */ /* 0x000fe40000000000 */
[----:B--2---:R-:W1:Y:S02]  /*2720*/  FCHK P0, R17, R3 ;  /* 0x0000000311007302 */ /* 0x004e640000000000 */
[----:B------:R-:W-:-:S04]  /*2730*/  FFMA R2, R0, R17, RZ ;  /* 0x0000001100027223 */ /* 0x000fc800000000ff */
[----:B------:R-:W-:-:S04]  /*2740*/  FFMA R9, R2, -R3, R17 ;  /* 0x8000000302097223 */ /* 0x000fc80000000011 */
[----:B------:R-:W-:Y:S01]  /*2750*/  FFMA R9, R0, R9, R2 ;  /* 0x0000000900097223 */ /* 0x000fe20000000002 */
[----:B01----:R-:W-:Y:S06]  /*2760*/  @!P0 BRA `(.L_x_51) ;  /* 0x0000000000108947 */ /* 0x003fec0003800000 */
[----:B------:R-:W-:Y:S02]  /*2770*/  MOV R0, R17 ;  /* 0x0000001100007202 */ /* 0x000fe40000000f00 */
[----:B------:R-:W-:-:S07]  /*2780*/  MOV R2, 0x27a0 ;  /* 0x000027a000027802 */ /* 0x000fce0000000f00 */
[----:B------:R-:W-:Y:S05]  /*2790*/  CALL.REL.NOINC `($__internal_2_$__cuda_sm3x_div_rn_noftz_f32_slowpath) ;  /* 0x0000002800ec7944 */ /* 0x000fea0003c00000 */
[----:B------:R-:W-:-:S07]  /*27a0*/  MOV R9, R0 ;  /* 0x0000000000097202 */ /* 0x000fce0000000f00 */
.L_x_51:
[----:B------:R-:W-:Y:S05]  /*27b0*/  BSYNC.RECONVERGENT B2 ;  /* 0x0000000000027941 */ /* 0x000fea0003800200 */
.L_x_50:
        /* <DEDUP_REMOVED lines=15> */
.L_x_53:
[----:B------:R-:W-:Y:S05]  /*28b0*/  BSYNC.RECONVERGENT B2 ;  /* 0x0000000000027941 */ /* 0x000fea0003800200 */
.L_x_52:
        /* <DEDUP_REMOVED lines=15> */
.L_x_55:
[----:B------:R-:W-:Y:S05]  /*29b0*/  BSYNC.RECONVERGENT B2 ;  /* 0x0000000000027941 */ /* 0x000fea0003800200 */
.L_x_54:
        /* <DEDUP_REMOVED lines=15> */
.L_x_57:
[----:B------:R-:W-:Y:S05]  /*2ab0*/  BSYNC.RECONVERGENT B2 ;  /* 0x0000000000027941 */ /* 0x000fea0003800200 */
.L_x_56:
        /* <DEDUP_REMOVED lines=15> */
.L_x_59:
[----:B------:R-:W-:Y:S05]  /*2bb0*/  BSYNC.RECONVERGENT B2 ;  /* 0x0000000000027941 */ /* 0x000fea0003800200 */
.L_x_58:
        /* <DEDUP_REMOVED lines=15> */
.L_x_61:
[----:B------:R-:W-:Y:S05]  /*2cb0*/  BSYNC.RECONVERGENT B2 ;  /* 0x0000000000027941 */ /* 0x000fea0003800200 */
.L_x_60:
        /* <DEDUP_REMOVED lines=15> */
.L_x_63:
[----:B------:R-:W-:Y:S05]  /*2db0*/  BSYNC.RECONVERGENT B2 ;  /* 0x0000000000027941 */ /* 0x000fea0003800200 */
.L_x_62:
        /* <DEDUP_REMOVED lines=15> */
.L_x_65:
[----:B------:R-:W-:Y:S05]  /*2eb0*/  BSYNC.RECONVERGENT B2 ;  /* 0x0000000000027941 */ /* 0x000fea0003800200 */
.L_x_64:
        /* <DEDUP_REMOVED lines=15> */
.L_x_67:
[----:B------:R-:W-:Y:S05]  /*2fb0*/  BSYNC.RECONVERGENT B2 ;  /* 0x0000000000027941 */ /* 0x000fea0003800200 */
.L_x_66:
        /* <DEDUP_REMOVED lines=11> */
[----:B------:R-:W-:Y:S01]  /*3070*/  IMAD.MOV.U32 R0, RZ, RZ, R17 ;  /* 0x000000ffff007224 */ /* 0x000fe200078e0011 */
[----:B------:R-:W-:-:S07]  /*3080*/  MOV R2, 0x30a0 ;  /* 0x000030a000027802 */ /* 0x000fce0000000f00 */
[----:B------:R-:W-:Y:S05]  /*3090*/  CALL.REL.NOINC `($__internal_2_$__cuda_sm3x_div_rn_noftz_f32_slowpath) ;  /* 0x0000002000ac7944 */ /* 0x000fea0003c00000 */
[----:B------:R-:W-:-:S07]  /*30a0*/  MOV R7, R0 ;  /* 0x0000000000077202 */ /* 0x000fce0000000f00 */
.L_x_69:
[----:B------:R-:W-:Y:S05]  /*30b0*/  BSYNC.RECONVERGENT B2 ;  /* 0x0000000000027941 */ /* 0x000fea0003800200 */
.L_x_68:
        /* <DEDUP_REMOVED lines=15> */
.L_x_71:
[----:B------:R-:W-:Y:S05]  /*31b0*/  BSYNC.RECONVERGENT B2 ;  /* 0x0000000000027941 */ /* 0x000fea0003800200 */
.L_x_70:
        /* <DEDUP_REMOVED lines=15> */
.L_x_73:
[----:B------:R-:W-:Y:S05]  /*32b0*/  BSYNC.RECONVERGENT B2 ;  /* 0x0000000000027941 */ /* 0x000fea0003800200 */
.L_x_72:
        /* <DEDUP_REMOVED lines=15> */
.L_x_75:
[----:B------:R-:W-:Y:S05]  /*33b0*/  BSYNC.RECONVERGENT B2 ;  /* 0x0000000000027941 */ /* 0x000fea0003800200 */
.L_x_74:
        /* <DEDUP_REMOVED lines=15> */
.L_x_77:
[----:B------:R-:W-:Y:S05]  /*34b0*/  BSYNC.RECONVERGENT B2 ;  /* 0x0000000000027941 */ /* 0x000fea0003800200 */
.L_x_76:
        /* <DEDUP_REMOVED lines=14> */
.L_x_79:
[----:B------:R-:W-:Y:S05]  /*35a0*/  BSYNC.RECONVERGENT B2 ;  /* 0x0000000000027941 */ /* 0x000fea0003800200 */
.L_x_78:
[----:B------:R4:W-:Y:S01]  /*35b0*/  STG.E desc[UR8][R14.64+0x1c], R0 ;  /* 0x00001c000e007986 */ /* 0x0009e2000c101908 */
[----:B------:R-:W-:Y:S02]  /*35c0*/  IADD3 R8, P0, PT, R14, 0x40, RZ ;  /* 0x000000400e087810 */ /* 0x000fe40007f1e0ff */
[----:B------:R-:W-:Y:S02]  /*35d0*/  IADD3 R12, P1, PT, R12, 0x40, RZ ;  /* 0x000000400c0c7810 */ /* 0x000fe40007f3e0ff */
[----:B------:R-:W-:Y:S02]  /*35e0*/  IADD3.X R9, PT, PT, RZ, R15, RZ, P0, !PT ;  /* 0x0000000fff097210 */ /* 0x000fe400007fe4ff */
[----:B------:R-:W-:Y:S01]  /*35f0*/  IADD3.X R13, PT, PT, RZ, R13, RZ, P1, !PT ;  /* 0x0000000dff0d7210 */ /* 0x000fe20000ffe4ff */
[----:B------:R-:W-:Y:S08]  /*3600*/  BRA.U UP0, `(.L_x_80) ;  /* 0xffffffed00e47547 */ /* 0x000ff0000b83ffff */
.L_x_47:
[----:B------:R-:W-:-:S09]  /*3610*/  UISETP.NE.AND UP0, UPT, UR6, URZ, UPT ;  /* 0x000000ff0600728c */ /* 0x000fd2000bf05270 */
[----:B------:R-:W-:Y:S05]  /*3620*/  BRA.U !UP0, `(.L_x_46) ;  /* 0x00000011082c7547 */ /* 0x000fea000b800000 */
[----:B------:R-:W5:Y:S01]  /*3630*/  LDCU UR5, c[0x0][0x3ac] ;  /* 0x00007580ff0577ac */ /* 0x000f620008000800 */
[----:B------:R-:W-:Y:S02]  /*3640*/  UISETP.GE.U32.AND UP0, UPT, UR6, 0x8, UPT ;  /* 0x000000080600788c */ /* 0x000fe4000bf06070 */
[----:B-----5:R-:W-:-:S07]  /*3650*/  ULOP3.LUT UR5, UR5, 0x7, URZ, 0xc0, !UPT ;  /* 0x0000000705057892 */ /* 0x020fce000f8ec0ff */
[----:B------:R-:W-:Y:S05]  /*3660*/  BRA.U !UP0, `(.L_x_81) ;  /* 0x00000009083c7547 */ /* 0x000fea000b800000 */
[----:B---3--:R-:W3:Y:S01]  /*3670*/  LDC.64 R6, c[0x0][0x3a0] ;  /* 0x0000e800ff067b82 */ /* 0x008ee20000000a00 */
[----:B-12---:R-:W-:-:S05]  /*3680*/  IADD3 R8, PT, PT, R5, UR4, RZ ;  /* 0x0000000405087c10 */ /* 0x006fca000fffe0ff */
[----:B---3--:R-:W-:-:S06]  /*3690*/  IMAD.WIDE.U32 R6, R8, 0x4, R6 ;  /* 0x0000000408067825 */ /* 0x008fcc00078e0006 */
[----:B------:R-:W2:Y:S01]  /*36a0*/  LDG.E R7, desc[UR8][R6.64] ;  /* 0x0000000806077981 */ /* 0x000ea2000c1e1900 */
[----:B----4-:R-:W1:Y:S01]  /*36b0*/  MUFU.RCP R0, R3 ;  /* 0x0000000300007308 */ /* 0x010e620000001000 */
[----:B------:R-:W-:Y:S01]  /*36c0*/  BSSY.RECONVERGENT B2, `(.L_x_82) ;  /* 0x000000c000027945 */ /* 0x000fe20003800200 */
[----:B-1----:R-:W-:-:S04]  /*36d0*/  FFMA R9, R0, -R3, 1 ;  /* 0x3f80000000097423 */ /* 0x002fc80000000803 */
[----:B------:R-:W-:Y:S02]  /*36e0*/  FFMA R0, R0, R9, R0 ;  /* 0x0000000900007223 */ /* 0x000fe40000000000 */
[----:B--2---:R-:W1:Y:S02]  /*36f0*/  FCHK P0, R7, R3 ;  /* 0x0000000307007302 */ /* 0x004e640000000000 */
[----:B------:R-:W-:-:S04]  /*3700*/  FFMA R2, R0, R7, RZ ;  /* 0x0000000700027223 */ /* 0x000fc800000000ff */
[----:B------:R-:W-:-:S04]  /*3710*/  FFMA R9, R2, -R3, R7 ;  /* 0x8000000302097223 */ /* 0x000fc80000000007 */
[----:B0-----:R-:W-:Y:S01]  /*3720*/  FFMA R17, R0, R9, R2 ;  /* 0x0000000900117223 */ /* 0x001fe20000000002 */
[----:B-1----:R-:W-:Y:S06]  /*3730*/  @!P0 BRA `(.L_x_83) ;  /* 0x0000000000108947 */ /* 0x002fec0003800000 */
[----:B------:R-:W-:Y:S02]  /*3740*/  MOV R0, R7 ;  /* 0x0000000700007202 */ /* 0x000fe40000000f00 */
[----:B------:R-:W-:-:S07]  /*3750*/  MOV R2, 0x3770 ;  /* 0x0000377000027802 */ /* 0x000fce0000000f00 */
[----:B------:R-:W-:Y:S05]  /*3760*/  CALL.REL.NOINC `($__internal_2_$__cuda_sm3x_div_rn_noftz_f32_slowpath) ;  /* 0x0000001800f87944 */ /* 0x000fea0003c00000 */
[----:B------:R-:W-:-:S07]  /*3770*/  MOV R17, R0 ;  /* 0x0000000000117202 */ /* 0x000fce0000000f00 */
.L_x_83:
[----:B------:R-:W-:Y:S05]  /*3780*/  BSYNC.RECONVERGENT B2 ;  /* 0x0000000000027941 */ /* 0x000fea0003800200 */
.L_x_82:
[----:B------:R-:W0:Y:S01]  /*3790*/  LDC.64 R6, c[0x0][0x398] ;  /* 0x0000e600ff067b82 */ /* 0x000e220000000a00 */
[----:B------:R-:W1:Y:S01]  /*37a0*/  LDCU.64 UR6, c[0x0][0x3a0] ;  /* 0x00007400ff0677ac */ /* 0x000e620008000a00 */
[----:B------:R-:W-:-:S04]  /*37b0*/  IADD3 R15, P0, PT, R5, UR4, RZ ;  /* 0x00000004050f7c10 */ /* 0x000fc8000ff1e0ff */
[----:B------:R-:W-:Y:S02]  /*37c0*/  IADD3.X R0, PT, PT, RZ, RZ, RZ, P0, !PT ;  /* 0x000000ffff007210 */ /* 0x000fe400007fe4ff */
[C---:B------:R-:W-:Y:S02]  /*37d0*/  SHF.L.U32 R14, R15.reuse, 0x2, RZ ;  /* 0x000000020f0e7819 */ /* 0x040fe400000006ff */
[----:B------:R-:W-:Y:S02]  /*37e0*/  SHF.L.U64.HI R15, R15, 0x2, R0 ;  /* 0x000000020f0f7819 */ /* 0x000fe40000010200 */
[----:B-1----:R-:W-:-:S04]  /*37f0*/  IADD3 R12, P0, PT, R14, UR6, RZ ;  /* 0x000000060e0c7c10 */ /* 0x002fc8000ff1e0ff */
[----:B------:R-:W-:Y:S01]  /*3800*/  IADD3.X R13, PT, PT, R15, UR7, RZ, P0, !PT ;  /* 0x000000070f0d7c10 */ /* 0x000fe200087fe4ff */
[----:B0-----:R-:W-:-:S05]  /*3810*/  IMAD.WIDE.U32 R8, R8, 0x4, R6 ;  /* 0x0000000408087825 */ /* 0x001fca00078e0006 */
        /* <DEDUP_REMOVED lines=15> */
.L_x_85:
[----:B------:R-:W-:Y:S05]  /*3910*/  BSYNC.RECONVERGENT B2 ;  /* 0x0000000000027941 */ /* 0x000fea0003800200 */
.L_x_84:
[----:B------:R-:W0:Y:S02]  /*3920*/  LDCU.64 UR6, c[0x0][0x398] ;  /* 0x00007300ff0677ac */ /* 0x000e240008000a00 */
[----:B0-----:R-:W-:-:S04]  /*3930*/  IADD3 R14, P0, PT, R14, UR6, RZ ;  /* 0x000000060e0e7c10 */ /* 0x001fc8000ff1e0ff */
[----:B------:R-:W-:-:S05]  /*3940*/  IADD3.X R15, PT, PT, R15, UR7, RZ, P0, !PT ;  /* 0x000000070f0f7c10 */ /* 0x000fca00087fe4ff */
        /* <DEDUP_REMOVED lines=15> */
.L_x_87:
[----:B------:R-:W-:Y:S05]  /*3a40*/  BSYNC.RECONVERGENT B2 ;  /* 0x0000000000027941 */ /* 0x000fea0003800200 */
.L_x_86:
        /* <DEDUP_REMOVED lines=15> */
.L_x_89:
[----:B------:R-:W-:Y:S05]  /*3b40*/  BSYNC.RECONVERGENT B2 ;  /* 0x0000000000027941 */ /* 0x000fea0003800200 */
.L_x_88:
        /* <DEDUP_REMOVED lines=15> */
.L_x_91:
[----:B------:R-:W-:Y:S05]  /*3c40*/  BSYNC.RECONVERGENT B2 ;  /* 0x0000000000027941 */ /* 0x000fea0003800200 */
.L_x_90:
        /* <DEDUP_REMOVED lines=15> */
.L_x_93:
[----:B------:R-:W-:Y:S05]  /*3d40*/  BSYNC.RECONVERGENT B2 ;  /* 0x0000000000027941 */ /* 0x000fea0003800200 */
.L_x_92:
        /* <DEDUP_REMOVED lines=15> */
.L_x_95:
[----:B------:R-:W-:Y:S05]  /*3e40*/  BSYNC.RECONVERGENT B2 ;  /* 0x0000000000027941 */ /* 0x000fea0003800200 */
.L_x_94:
        /* <DEDUP_REMOVED lines=14> */
.L_x_97:
[----:B------:R-:W-:Y:S05]  /*3f30*/  BSYNC.RECONVERGENT B2 ;  /* 0x0000000000027941 */ /* 0x000fea0003800200 */
.L_x_96:
[----:B------:R0:W-:Y:S01]  /*3f40*/  STG.E desc[UR8][R14.64+0x1c], R0 ;  /* 0x00001c000e007986 */ /* 0x0001e2000c101908 */
[----:B------:R-:W-:-:S12]  /*3f50*/  UIADD3 UR4, UPT, UPT, UR4, 0x8, URZ ;  /* 0x0000000804047890 */ /* 0x000fd8000fffe0ff */
.L_x_81:
[----:B------:R-:W-:-:S09]  /*3f60*/  UISETP.NE.AND UP0, UPT, UR5, URZ, UPT ;  /* 0x000000ff0500728c */ /* 0x000fd2000bf05270 */
[----:B------:R-:W-:Y:S05]  /*3f70*/  BRA.U !UP0, `(.L_x_46) ;  /* 0x0000000508d87547 */ /* 0x000fea000b800000 */
[----:B------:R-:W5:Y:S01]  /*3f80*/  LDCU UR6, c[0x0][0x3ac] ;  /* 0x00007580ff0677ac */ /* 0x000f620008000800 */
[----:B------:R-:W-:Y:S02]  /*3f90*/  UISETP.GE.U32.AND UP0, UPT, UR5, 0x4, UPT ;  /* 0x000000040500788c */ /* 0x000fe4000bf06070 */
[----:B-----5:R-:W-:-:S07]  /*3fa0*/  ULOP3.LUT UR6, UR6, 0x3, URZ, 0xc0, !UPT ;  /* 0x0000000306067892 */ /* 0x020fce000f8ec0ff */
[----:B------:R-:W-:Y:S05]  /*3fb0*/  BRA.U !UP0, `(.L_x_98) ;  /* 0x00000005083c7547 */ /* 0x000fea000b800000 */
[----:B---3--:R-:W3:Y:S01]  /*3fc0*/  LDC.64 R6, c[0x0][0x3a0] ;  /* 0x0000e800ff067b82 */ /* 0x008ee20000000a00 */
[----:B0-----:R-:W-:-:S05]  /*3fd0*/  IADD3 R13, PT, PT, R5, UR4, RZ ;  /* 0x00000004050d7c10 */ /* 0x001fca000fffe0ff */
[----:B---3--:R-:W-:-:S06]  /*3fe0*/  IMAD.WIDE.U32 R6, R13, 0x4, R6 ;  /* 0x000000040d067825 */ /* 0x008fcc00078e0006 */
[----:B------:R-:W3:Y:S01]  /*3ff0*/  LDG.E R7, desc[UR8][R6.64] ;  /* 0x0000000806077981 */ /* 0x000ee2000c1e1900 */
[----:B----4-:R-:W1:Y:S01]  /*4000*/  MUFU.RCP R0, R3 ;  /* 0x0000000300007308 */ /* 0x010e620000001000 */
[----:B------:R-:W-:Y:S01]  /*4010*/  BSSY.RECONVERGENT B2, `(.L_x_99) ;  /* 0x000000c000027945 */ /* 0x000fe20003800200 */
[----:B-12---:R-:W-:-:S04]  /*4020*/  FFMA R9, R0, -R3, 1 ;  /* 0x3f80000000097423 */ /* 0x006fc80000000803 */
[----:B------:R-:W-:Y:S02]  /*4030*/  FFMA R0, R0, R9, R0 ;  /* 0x0000000900007223 */ /* 0x000fe40000000000 */
[----:B---3--:R-:W0:Y:S02]  /*4040*/  FCHK P0, R7, R3 ;  /* 0x0000000307007302 */ /* 0x008e240000000000 */
[----:B------:R-:W-:-:S04]  /*4050*/  FFMA R2, R0, R7, RZ ;  /* 0x0000000700027223 */ /* 0x000fc800000000ff */
[----:B------:R-:W-:-:S04]  /*4060*/  FFMA R9, R2, -R3, R7 ;  /* 0x8000000302097223 */ /* 0x000fc80000000007 */
[----:B------:R-:W-:Y:S01]  /*4070*/  FFMA R9, R0, R9, R2 ;  /* 0x0000000900097223 */ /* 0x000fe20000000002 */
[----:B0-----:R-:W-:Y:S06]  /*4080*/  @!P0 BRA `(.L_x_100) ;  /* 0x0000000000108947 */ /* 0x001fec0003800000 */
[----:B------:R-:W-:Y:S02]  /*4090*/  MOV R0, R7 ;  /* 0x0000000700007202 */ /* 0x000fe40000000f00 */
[----:B------:R-:W-:-:S07]  /*40a0*/  MOV R2, 0x40c0 ;  /* 0x000040c000027802 */ /* 0x000fce0000000f00 */
[----:B------:R-:W-:Y:S05]  /*40b0*/  CALL.REL.NOINC `($__internal_2_$__cuda_sm3x_div_rn_noftz_f32_slowpath) ;  /* 0x0000001000a47944 */ /* 0x000fea0003c00000 */
[----:B------:R-:W-:-:S07]  /*40c0*/  MOV R9, R0 ;  /* 0x0000000000097202 */ /* 0x000fce0000000f00 */
.L_x_100:
[----:B------:R-:W-:Y:S05]  /*40d0*/  BSYNC.RECONVERGENT B2 ;  /* 0x0000000000027941 */ /* 0x000fea0003800200 */
.L_x_99:
[----:B------:R-:W0:Y:S01]  /*40e0*/  LDC.64 R6, c[0x0][0x398] ;  /* 0x0000e600ff067b82 */ /* 0x000e220000000a00 */
[----:B------:R-:W1:Y:S01]  /*40f0*/  LDCU.64 UR10, c[0x0][0x3a0] ;  /* 0x00007400ff0a77ac */ /* 0x000e620008000a00 */
[----:B------:R-:W-:-:S04]  /*4100*/  IADD3 R8, P0, PT, R5, UR4, RZ ;  /* 0x0000000405087c10 */ /* 0x000fc8000ff1e0ff */
[----:B------:R-:W-:Y:S02]  /*4110*/  IADD3.X R15, PT, PT, RZ, RZ, RZ, P0, !PT ;  /* 0x000000ffff0f7210 */ /* 0x000fe400007fe4ff */
[C---:B------:R-:W-:Y:S02]  /*4120*/  SHF.L.U32 R14, R8.reuse, 0x2, RZ ;  /* 0x00000002080e7819 */ /* 0x040fe400000006ff */
[----:B------:R-:W-:Y:S02]  /*4130*/  SHF.L.U64.HI R8, R8, 0x2, R15 ;  /* 0x0000000208087819 */ /* 0x000fe4000001020f */
[----:B-1----:R-:W-:Y:S01]  /*4140*/  IADD3 R12, P0, PT, R14, UR10, RZ ;  /* 0x0000000a0e0c7c10 */ /* 0x002fe2000ff1e0ff */
[----:B0-----:R-:W-:-:S03]  /*4150*/  IMAD.WIDE.U32 R6, R13, 0x4, R6 ;  /* 0x000000040d067825 */ /* 0x001fc600078e0006 */
[----:B------:R-:W-:Y:S02]  /*4160*/  IADD3.X R13, PT, PT, R8, UR11, RZ, P0, !PT ;  /* 0x0000000b080d7c10 */ /* 0x000fe400087fe4ff */
        /* <DEDUP_REMOVED lines=15> */
.L_x_102:
[----:B------:R-:W-:Y:S05]  /*4260*/  BSYNC.RECONVERGENT B2 ;  /* 0x0000000000027941 */ /* 0x000fea0003800200 */
.L_x_101:
        /* <DEDUP_REMOVED lines=18> */
.L_x_104:
[----:B------:R-:W-:Y:S05]  /*4390*/  BSYNC.RECONVERGENT B2 ;  /* 0x0000000000027941 */ /* 0x000fea0003800200 */
.L_x_103:
        /* <DEDUP_REMOVED lines=14> */
.L_x_106:
[----:B------:R-:W-:Y:S05]  /*4480*/  BSYNC.RECONVERGENT B2 ;  /* 0x0000000000027941 */ /* 0x000fea0003800200 */
.L_x_105:
[----:B------:R0:W-:Y:S01]  /*4490*/  STG.E desc[UR8][R14.64+0xc], R0 ;  /* 0x00000c000e007986 */ /* 0x0001e2000c101908 */
[----:B------:R-:W-:-:S12]  /*44a0*/  UIADD3 UR4, UPT, UPT, UR4, 0x4, URZ ;  /* 0x0000000404047890 */ /* 0x000fd8000fffe0ff */
.L_x_98:
[----:B------:R-:W-:-:S09]  /*44b0*/  UISETP.NE.AND UP0, UPT, UR6, URZ, UPT ;  /* 0x000000ff0600728c */ /* 0x000fd2000bf05270 */
[----:B------:R-:W-:Y:S05]  /*44c0*/  BRA.U !UP0, `(.L_x_46) ;  /* 0x0000000108847547 */ /* 0x000fea000b800000 */
[----:B-12---:R-:W1:Y:S01]  /*44d0*/  LDC.64 R8, c[0x0][0x398] ;  /* 0x0000e600ff087b82 */ /* 0x006e620000000a00 */
[----:B---3--:R-:W-:Y:S01]  /*44e0*/  IADD3 R7, PT, PT, R5, UR4, RZ ;  /* 0x0000000405077c10 */ /* 0x008fe2000fffe0ff */
[----:B------:R-:W-:-:S06]  /*44f0*/  UIADD3 UR4, UPT, UPT, -UR6, URZ, URZ ;  /* 0x000000ff06047290 */ /* 0x000fcc000fffe1ff */
[----:B0---4-:R-:W0:Y:S01]  /*4500*/  LDC.64 R14, c[0x0][0x3a0] ;  /* 0x0000e800ff0e7b82 */ /* 0x011e220000000a00 */
[----:B-1----:R-:W-:-:S05]  /*4510*/  IMAD.WIDE.U32 R8, R7, 0x4, R8 ;  /* 0x0000000407087825 */ /* 0x002fca00078e0008 */
[----:B------:R-:W-:Y:S01]  /*4520*/  MOV R13, R9 ;  /* 0x00000009000d7202 */ /* 0x000fe20000000f00 */
[----:B0-----:R-:W-:-:S03]  /*4530*/  IMAD.WIDE.U32 R14, R7, 0x4, R14 ;  /* 0x00000004070e7825 */ /* 0x001fc600078e000e */
[----:B------:R-:W-:-:S07]  /*4540*/  MOV R12, R14 ;  /* 0x0000000e000c7202 */ /* 0x000fce0000000f00 */
.L_x_109:
[----:B------:R-:W-:-:S05]  /*4550*/  MOV R14, R12 ;  /* 0x0000000c000e7202 */ /* 0x000fca0000000f00 */
[----:B------:R-:W2:Y:S01]  /*4560*/  LDG.E R9, desc[UR8][R14.64] ;  /* 0x000000080e097981 */ /* 0x000ea2000c1e1900 */
[----:B0-----:R-:W0:Y:S01]  /*4570*/  MUFU.RCP R0, R3 ;  /* 0x0000000300007308 */ /* 0x001e220000001000 */
[----:B------:R-:W-:Y:S01]  /*4580*/  UIADD3 UR4, UPT, UPT, UR4, 0x1, URZ ;  /* 0x0000000104047890 */ /* 0x000fe2000fffe0ff */
[----:B------:R-:W-:Y:S03]  /*4590*/  BSSY.RECONVERGENT B2, `(.L_x_107) ;  /* 0x000000c000027945 */ /* 0x000fe60003800200 */
[----:B------:R-:W-:Y:S01]  /*45a0*/  UISETP.NE.AND UP0, UPT, UR4, URZ, UPT ;  /* 0x000000ff0400728c */ /* 0x000fe2000bf05270 */
[----:B0-----:R-:W-:-:S04]  /*45b0*/  FFMA R7, R0, -R3, 1 ;  /* 0x3f80000000077423 */ /* 0x001fc80000000803 */
[----:B------:R-:W-:Y:S01]  /*45c0*/  FFMA R0, R0, R7, R0 ;  /* 0x0000000700007223 */ /* 0x000fe20000000000 */
[----:B--2---:R-:W0:Y:S03]  /*45d0*/  FCHK P0, R9, R3 ;  /* 0x0000000309007302 */ /* 0x004e260000000000 */
[----:B------:R-:W-:-:S04]  /*45e0*/  FFMA R2, R0, R9, RZ ;  /* 0x0000000900027223 */ /* 0x000fc800000000ff */
[----:B------:R-:W-:-:S04]  /*45f0*/  FFMA R7, R2, -R3, R9 ;  /* 0x8000000302077223 */ /* 0x000fc80000000009 */
[----:B------:R-:W-:Y:S01]  /*4600*/  FFMA R0, R0, R7, R2 ;  /* 0x0000000700007223 */ /* 0x000fe20000000002 */
[----:B0-----:R-:W-:Y:S06]  /*4610*/  @!P0 BRA `(.L_x_108) ;  /* 0x00000000000c8947 */ /* 0x001fec0003800000 */
[----:B------:R-:W-:Y:S02]  /*4620*/  MOV R0, R9 ;  /* 0x0000000900007202 */ /* 0x000fe40000000f00 */
[----:B------:R-:W-:-:S07]  /*4630*/  MOV R2, 0x4650 ;  /* 0x0000465000027802 */ /* 0x000fce0000000f00 */
[----:B------:R-:W-:Y:S05]  /*4640*/  CALL.REL.NOINC `($__internal_2_$__cuda_sm3x_div_rn_noftz_f32_slowpath) ;  /* 0x0000000c00407944 */ /* 0x000fea0003c00000 */
.L_x_108:
[----:B------:R-:W-:Y:S05]  /*4650*/  BSYNC.RECONVERGENT B2 ;  /* 0x0000000000027941 */ /* 0x000fea0003800200 */
.L_x_107:
[----:B------:R-:W-:Y:S02]  /*4660*/  MOV R6, R8 ;  /* 0x0000000800067202 */ /* 0x000fe40000000f00 */
[----:B------:R-:W-:Y:S02]  /*4670*/  MOV R7, R13 ;  /* 0x0000000d00077202 */ /* 0x000fe40000000f00 */
[----:B------:R-:W-:Y:S02]  /*4680*/  IADD3 R12, P1, PT, R12, 0x4, RZ ;  /* 0x000000040c0c7810 */ /* 0x000fe40007f3e0ff */
[----:B------:R-:W-:Y:S01]  /*4690*/  IADD3 R8, P0, PT, R8, 0x4, RZ ;  /* 0x0000000408087810 */ /* 0x000fe20007f1e0ff */
[----:B------:R0:W-:Y:S01]  /*46a0*/  STG.E desc[UR8][R6.64], R0 ;  /* 0x0000000006007986 */ /* 0x0001e2000c101908 */
[----:B------:R-:W-:Y:S02]  /*46b0*/  IADD3.X R15, PT, PT, RZ, R15, RZ, P1, !PT ;  /* 0x0000000fff0f7210 */ /* 0x000fe40000ffe4ff */
[----:B------:R-:W-:Y:S01]  /*46c0*/  IADD3.X R13, PT, PT, RZ, R13, RZ, P0, !PT ;  /* 0x0000000dff0d7210 */ /* 0x000fe200007fe4ff */
[----:B------:R-:W-:Y:S08]  /*46d0*/  BRA.U UP0, `(.L_x_109) ;  /* 0xfffffffd009c7547 */ /* 0x000ff0000b83ffff */
.L_x_46:
[----:B012---:R-:W0:Y:S01]  /*46e0*/  LDC R19, c[0x0][0x3ac] ;  /* 0x0000eb00ff137b82 */ /* 0x007e220000000800 */
[----:B------:R-:W-:-:S07]  /*46f0*/  HFMA2 R27, -RZ, RZ, 0, 0 ;  /* 0x00000000ff1b7431 */ /* 0x000fce00000001ff */
[----:B------:R-:W-:Y:S01]  /*4700*/  BAR.SYNC.DEFER_BLOCKING 0x0 ;  /* 0x0000000000007b1d */ /* 0x000fe20000010000 */
[----:B0-----:R-:W-:-:S13]  /*4710*/  ISETP.GE.AND P0, PT, R19, 0x1, PT ;  /* 0x000000011300780c */ /* 0x001fda0003f06270 */
[----:B------:R-:W-:Y:S05]  /*4720*/  @!P0 BRA `(.L_x_110) ;  /* 0x0000000400d08947 */ /* 0x000fea0003800000 */
[C---:B----4-:R-:W-:Y:S01]  /*4730*/  IADD3 R0, PT, PT, R19.reuse, -0x1, RZ ;  /* 0xffffffff13007810 */ /* 0x050fe20007ffe0ff */
[----:B------:R-:W-:Y:S01]  /*4740*/  IMAD.MOV.U32 R27, RZ, RZ, RZ ;  /* 0x000000ffff1b7224 */ /* 0x000fe200078e00ff */
[----:B------:R-:W-:Y:S02]  /*4750*/  LOP3.LUT R26, R19, 0x7, RZ, 0xc0, !PT ;  /* 0x00000007131a7812 */ /* 0x000fe400078ec0ff */
[----:B------:R-:W-:Y:S02]  /*4760*/  ISETP.GE.U32.AND P0, PT, R0, 0x7, PT ;  /* 0x000000070000780c */ /* 0x000fe40003f06070 */
[----:B------:R-:W-:Y:S02]  /*4770*/  ISETP.NE.AND P1, PT, R26, RZ, PT ;  /* 0x000000ff1a00720c */ /* 0x000fe40003f25270 */
[----:B------:R-:W-:-:S09]  /*4780*/  MOV R0, RZ ;  /* 0x000000ff00007202 */ /* 0x000fd20000000f00 */
[----:B------:R-:W-:Y:S05]  /*4790*/  @!P0 BRA `(.L_x_111) ;  /* 0x0000000000b48947 */ /* 0x000fea0003800000 */
[----:B------:R-:W-:Y:S02]  /*47a0*/  LOP3.LUT R0, R19, 0x7ffffff8, RZ, 0xc0, !PT ;  /* 0x7ffffff813007812 */ /* 0x000fe400078ec0ff */
[----:B------:R-:W-:Y:S02]  /*47b0*/  MOV R27, RZ ;  /* 0x000000ff001b7202 */ /* 0x000fe40000000f00 */
[----:B------:R-:W-:Y:S02]  /*47c0*/  MOV R18, R5 ;  /* 0x0000000500127202 */ /* 0x000fe40000000f00 */
[----:B------:R-:W-:Y:S02]  /*47d0*/  MOV R20, R4 ;  /* 0x0000000400147202 */ /* 0x000fe40000000f00 */
[----:B------:R-:W-:-:S07]  /*47e0*/  IADD3 R21, PT, PT, -R0, RZ, RZ ;  /* 0x000000ff00157210 */ /* 0x000fce0007ffe1ff */
.L_x_112:
[----:B---3--:R-:W0:Y:S08]  /*47f0*/  LDC.64 R2, c[0x0][0x398] ;  /* 0x0000e600ff027b82 */ /* 0x008e300000000a00 */
[----:B------:R-:W1:Y:S01]  /*4800*/  LDC.64 R14, c[0x0][0x390] ;  /* 0x0000e400ff0e7b82 */ /* 0x000e620000000a00 */
[----:B0-----:R-:W-:-:S05]  /*4810*/  IMAD.WIDE.U32 R2, R18, 0x4, R2 ;  /* 0x0000000412027825 */ /* 0x001fca00078e0002 */
[----:B------:R-:W2:Y:S01]  /*4820*/  LDG.E R28, desc[UR8][R2.64] ;  /* 0x00000008021c7981 */ /* 0x000ea2000c1e1900 */
[----:B-1----:R-:W-:-:S03]  /*4830*/  IMAD.WIDE R14, R20, 0x4, R14 ;  /* 0x00000004140e7825 */ /* 0x002fc600078e020e */
[----:B------:R-:W3:Y:S04]  /*4840*/  LDG.E R22, desc[UR8][R2.64+0x4] ;  /* 0x0000040802167981 */ /* 0x000ee8000c1e1900 */
[----:B------:R0:W2:Y:S01]  /*4850*/  LDG.E R24, desc[UR8][R14.64] ;  /* 0x000000080e187981 */ /* 0x0000a2000c1e1900 */
[----:B------:R-:W-:-:S03]  /*4860*/  IMAD.WIDE.U32 R16, R19, 0x4, R14 ;  /* 0x0000000413107825 */ /* 0x000fc600078e000e */
[----:B------:R-:W4:Y:S01]  /*4870*/  LDG.E R25, desc[UR8][R2.64+0x8] ;  /* 0x0000080802197981 */ /* 0x000f22000c1e1900 */
[----:B------:R-:W-:-:S03]  /*4880*/  IMAD.WIDE.U32 R6, R19, 0x4, R16 ;  /* 0x0000000413067825 */ /* 0x000fc600078e0010 */
[----:B------:R1:W3:Y:S01]  /*4890*/  LDG.E R23, desc[UR8][R16.64] ;  /* 0x0000000810177981 */ /* 0x0002e2000c1e1900 */
[----:B------:R-:W-:-:S03]  /*48a0*/  IMAD.WIDE.U32 R8, R19, 0x4, R6 ;  /* 0x0000000413087825 */ /* 0x000fc600078e0006 */
[----:B------:R-:W4:Y:S01]  /*48b0*/  LDG.E R6, desc[UR8][R6.64] ;  /* 0x0000000806067981 */ /* 0x000f22000c1e1900 */
[----:B------:R-:W-:-:S03]  /*48c0*/  IMAD.WIDE.U32 R12, R19, 0x4, R8 ;  /* 0x00000004130c7825 */ /* 0x000fc600078e0008 */
[----:B------:R5:W4:Y:S01]  /*48d0*/  LDG.E R29, desc[UR8][R8.64] ;  /* 0x00000008081d7981 */ /* 0x000b22000c1e1900 */
[----:B0-----:R-:W-:-:S03]  /*48e0*/  IMAD.WIDE.U32 R14, R19, 0x4, R12 ;  /* 0x00000004130e7825 */ /* 0x001fc600078e000c */
[----:B------:R-:W4:Y:S01]  /*48f0*/  LDG.E R7, desc[UR8][R12.64] ;  /* 0x000000080c077981 */ /* 0x000f22000c1e1900 */
[----:B-1----:R-:W-:-:S03]  /*4900*/  IMAD.WIDE.U32 R16, R19, 0x4, R14 ;  /* 0x0000000413107825 */ /* 0x002fc600078e000e */
[----:B------:R-:W4:Y:S01]  /*4910*/  LDG.E R12, desc[UR8][R2.64+0xc] ;  /* 0x00000c08020c7981 */ /* 0x000f22000c1e1900 */
[----:B-----5:R-:W-:-:S03]  /*4920*/  IMAD.WIDE.U32 R8, R19, 0x4, R16 ;  /* 0x0000000413087825 */ /* 0x020fc600078e0010 */
[----:B------:R-:W5:Y:S04]  /*4930*/  LDG.E R13, desc[UR8][R2.64+0x18] ;  /* 0x00001808020d7981 */ /* 0x000f68000c1e1900 */
[----:B------:R-:W5:Y:S01]  /*4940*/  LDG.E R9, desc[UR8][R8.64] ;  /* 0x0000000808097981 */ /* 0x000f62000c1e1900 */
[----:B--2---:R-:W-:-:S03]  /*4950*/  FFMA R27, R28, R24, R27 ;  /* 0x000000181c1b7223 */ /* 0x004fc6000000001b */
[----:B------:R-:W2:Y:S04]  /*4960*/  LDG.E R28, desc[UR8][R2.64+0x10] ;  /* 0x00001008021c7981 */ /* 0x000ea8000c1e1900 */
[----:B------:R-:W5:Y:S04]  /*4970*/  LDG.E R24, desc[UR8][R14.64] ;  /* 0x000000080e187981 */ /* 0x000f68000c1e1900 */
[----:B------:R-:W5:Y:S04]  /*4980*/  LDG.E R15, desc[UR8][R2.64+0x14] ;  /* 0x00001408020f7981 */ /* 0x000f68000c1e1900 */
[----:B------:R-:W5:Y:S04]  /*4990*/  LDG.E R14, desc[UR8][R2.64+0x1c] ;  /* 0x00001c08020e7981 */ /* 0x000f68000c1e1900 */
[----:B------:R-:W5:Y:S01]  /*49a0*/  LDG.E R2, desc[UR8][R16.64] ;  /* 0x0000000810027981 */ /* 0x000f62000c1e1900 */
[----:B---3--:R-:W-:Y:S01]  /*49b0*/  FFMA R22, R22, R23, R27 ;  /* 0x0000001716167223 */ /* 0x008fe2000000001b */
[----:B------:R-:W-:-:S03]  /*49c0*/  IADD3 R21, PT, PT, R21, 0x8, RZ ;  /* 0x0000000815157810 */ /* 0x000fc60007ffe0ff */
[----:B----4-:R-:W-:Y:S01]  /*49d0*/  FFMA R25, R25, R6, R22 ;  /* 0x0000000619197223 */ /* 0x010fe20000000016 */
[----:B------:R-:W-:-:S03]  /*49e0*/  ISETP.NE.AND P0, PT, R21, RZ, PT ;  /* 0x000000ff1500720c */ /* 0x000fc60003f05270 */
[----:B------:R-:W-:Y:S01]  /*49f0*/  FFMA R25, R12, R29, R25 ;  /* 0x0000001d0c197223 */ /* 0x000fe20000000019 */
[----:B------:R-:W-:Y:S02]  /*4a00*/  IADD3 R18, PT, PT, R18, 0x8, RZ ;  /* 0x0000000812127810 */ /* 0x000fe40007ffe0ff */
[----:B------:R-:W-:Y:S01]  /*4a10*/  LEA R20, R19, R20, 0x3 ;  /* 0x0000001413147211 */ /* 0x000fe200078e18ff */
[----:B--2---:R-:W-:-:S04]  /*4a20*/  FFMA R28, R28, R7, R25 ;  /* 0x000000071c1c7223 */ /* 0x004fc80000000019 */
[----:B-----5:R-:W-:-:S04]  /*4a30*/  FFMA R24, R15, R24, R28 ;  /* 0x000000180f187223 */ /* 0x020fc8000000001c */
[----:B------:R-:W-:-:S04]  /*4a40*/  FFMA R13, R13, R2, R24 ;  /* 0x000000020d0d7223 */ /* 0x000fc80000000018 */
[----:B------:R-:W-:Y:S01]  /*4a50*/  FFMA R27, R14, R9, R13 ;  /* 0x000000090e1b7223 */ /* 0x000fe2000000000d */
[----:B------:R-:W-:Y:S06]  /*4a60*/  @P0 BRA `(.L_x_112) ;  /* 0xfffffffc00600947 */ /* 0x000fec000383ffff */
.L_x_111:
[----:B------:R-:W-:Y:S05]  /*4a70*/  @!P1 BRA `(.L_x_110) ;  /* 0x0000000000fc9947 */ /* 0x000fea0003800000 */
[----:B------:R-:W-:Y:S02]  /*4a80*/  ISETP.GE.U32.AND P1, PT, R26, 0x4, PT ;  /* 0x000000041a00780c */ /* 0x000fe40003f26070 */
[----:B------:R-:W-:-:S04]  /*4a90*/  LOP3.LUT R18, R19, 0x3, RZ, 0xc0, !PT ;  /* 0x0000000313127812 */ /* 0x000fc800078ec0ff */
[----:B------:R-:W-:-:S07]  /*4aa0*/  ISETP.NE.AND P0, PT, R18, RZ, PT ;  /* 0x000000ff1200720c */ /* 0x000fce0003f05270 */
[----:B------:R-:W-:Y:S06]  /*4ab0*/  @!P1 BRA `(.L_x_113) ;  /* 0x00000000006c9947 */ /* 0x000fec0003800000 */
[----:B------:R-:W0:Y:S01]  /*4ac0*/  LDC.64 R12, c[0x0][0x390] ;  /* 0x0000e400ff0c7b82 */ /* 0x000e220000000a00 */
[----:B------:R-:W1:Y:S01]  /*4ad0*/  LDCU.64 UR4, c[0x0][0x398] ;  /* 0x00007300ff0477ac */ /* 0x000e620008000a00 */
[----:B---3--:R-:W-:Y:S01]  /*4ae0*/  IMAD R7, R0, R19, R4 ;  /* 0x0000001300077224 */ /* 0x008fe200078e0204 */
[CC--:B------:R-:W-:Y:S02]  /*4af0*/  IADD3 R3, PT, PT, R5.reuse, R0.reuse, RZ ;  /* 0x0000000005037210 */ /* 0x0c0fe40007ffe0ff */
[----:B------:R-:W-:-:S03]  /*4b00*/  IADD3 R6, P1, PT, R5, R0, RZ ;  /* 0x0000000005067210 */ /* 0x000fc60007f3e0ff */
[----:B------:R-:W2:Y:S01]  /*4b10*/  LDC.64 R16, c[0x0][0x398] ;  /* 0x0000e600ff107b82 */ /* 0x000ea20000000a00 */
[----:B0-----:R-:W-:-:S04]  /*4b20*/  IMAD.WIDE R12, R7, 0x4, R12 ;  /* 0x00000004070c7825 */ /* 0x001fc800078e020c */
[----:B------:R-:W-:Y:S02]  /*4b30*/  IMAD.WIDE.U32 R14, R19, 0x4, R12 ;  /* 0x00000004130e7825 */ /* 0x000fe400078e000c */
[----:B------:R-:W3:Y:S02]  /*4b40*/  LDG.E R12, desc[UR8][R12.64] ;  /* 0x000000080c0c7981 */ /* 0x000ee4000c1e1900 */
[----:B--2---:R-:W-:Y:S01]  /*4b50*/  IMAD.WIDE.U32 R16, R3, 0x4, R16 ;  /* 0x0000000403107825 */ /* 0x004fe200078e0010 */
[----:B------:R-:W-:Y:S02]  /*4b60*/  IADD3.X R3, PT, PT, RZ, RZ, RZ, P1, !PT ;  /* 0x000000ffff037210 */ /* 0x000fe40000ffe4ff */
[----:B-1----:R-:W-:-:S03]  /*4b70*/  LEA R2, P1, R6, UR4, 0x2 ;  /* 0x0000000406027c11 */ /* 0x002fc6000f8210ff */
[----:B------:R-:W3:Y:S01]  /*4b80*/  LDG.E R16, desc[UR8][R16.64] ;  /* 0x0000000810107981 */ /* 0x000ee2000c1e1900 */
[----:B------:R-:W-:Y:S01]  /*4b90*/  LEA.HI.X R3, R6, UR5, R3, 0x2, P1 ;  /* 0x0000000506037c11 */ /* 0x000fe200088f1403 */
[C---:B------:R-:W-:Y:S02]  /*4ba0*/  IMAD.WIDE.U32 R6, R19.reuse, 0x4, R14 ;  /* 0x0000000413067825 */ /* 0x040fe400078e000e */
[----:B------:R-:W2:Y:S04]  /*4bb0*/  LDG.E R14, desc[UR8][R14.64] ;  /* 0x000000080e0e7981 */ /* 0x000ea8000c1e1900 */
[----:B------:R-:W2:Y:S01]  /*4bc0*/  LDG.E R20, desc[UR8][R2.64+0x4] ;  /* 0x0000040802147981 */ /* 0x000ea2000c1e1900 */
[----:B------:R-:W-:-:S03]  /*4bd0*/  IMAD.WIDE.U32 R8, R19, 0x4, R6 ;  /* 0x0000000413087825 */ /* 0x000fc600078e0006 */
        /* <DEDUP_REMOVED lines=9> */
.L_x_113:
[----:B------:R-:W-:Y:S05]  /*4c70*/  @!P0 BRA `(.L_x_110) ;  /* 0x00000000007c8947 */ /* 0x000fea0003800000 */
[----:B------:R-:W-:Y:S01]  /*4c80*/  ISETP.NE.AND P1, PT, R18, 0x1, PT ;  /* 0x000000011200780c */ /* 0x000fe20003f25270 */
[----:B------:R-:W0:Y:S01]  /*4c90*/  LDC.64 R14, c[0x0][0x390] ;  /* 0x0000e400ff0e7b82 */ /* 0x000e220000000a00 */
[----:B------:R-:W-:-:S04]  /*4ca0*/  LOP3.LUT R16, R19, 0x1, RZ, 0xc0, !PT ;  /* 0x0000000113107812 */ /* 0x000fc800078ec0ff */
[----:B------:R-:W-:-:S03]  /*4cb0*/  ISETP.NE.U32.AND P0, PT, R16, 0x1, PT ;  /* 0x000000011000780c */ /* 0x000fc60003f05070 */
[----:B------:R-:W1:Y:S04]  /*4cc0*/  LDC.64 R12, c[0x0][0x398] ;  /* 0x0000e600ff0c7b82 */ /* 0x000e680000000a00 */
[C---:B------:R-:W-:Y:S01]  /*4cd0*/  @P1 IMAD R21, R0.reuse, R19, R4 ;  /* 0x0000001300151224 */ /* 0x040fe200078e0204 */
[CC--:B------:R-:W-:Y:S02]  /*4ce0*/  @P1 IADD3 R16, P2, PT, R5.reuse, R0.reuse, RZ ;  /* 0x0000000005101210 */ /* 0x0c0fe40007f5e0ff */
[----:B------:R-:W-:Y:S01]  /*4cf0*/  @P1 IADD3 R17, PT, PT, R5, R0, RZ ;  /* 0x0000000005111210 */ /* 0x000fe20007ffe0ff */
[----:B------:R-:W2:Y:S01]  /*4d00*/  @P1 LDC.64 R8, c[0x0][0x398] ;  /* 0x0000e600ff081b82 */ /* 0x000ea20000000a00 */
[----:B------:R-:W-:Y:S02]  /*4d10*/  @P1 IADD3 R0, PT, PT, R0, 0x2, RZ ;  /* 0x0000000200001810 */ /* 0x000fe40007ffe0ff */
[----:B------:R-:W-:-:S05]  /*4d20*/  @P1 IADD3.X R18, PT, PT, RZ, RZ, RZ, P2, !PT ;  /* 0x000000ffff121210 */ /* 0x000fca00017fe4ff */
[----:B---3--:R-:W3:Y:S01]  /*4d30*/  LDC.64 R6, c[0x0][0x398] ;  /* 0x0000e600ff067b82 */ /* 0x008ee20000000a00 */
[----:B0-----:R-:W-:-:S04]  /*4d40*/  @P1 IMAD.WIDE R14, R21, 0x4, R14 ;  /* 0x00000004150e1825 */ /* 0x001fc800078e020e */
[----:B------:R-:W-:-:S03]  /*4d50*/  @!P0 IMAD R21, R0, R19, R4 ;  /* 0x0000001300158224 */ /* 0x000fc600078e0204 */
[----:B------:R-:W0:Y:S01]  /*4d60*/  LDC.64 R2, c[0x0][0x390] ;  /* 0x0000e400ff027b82 */ /* 0x000e220000000a00 */
[----:B-1----:R-:W-:Y:S01]  /*4d70*/  @P1 IMAD.WIDE.U32 R12, R17, 0x4, R12 ;  /* 0x00000004110c1825 */ /* 0x002fe200078e000c */
[----:B------:R-:W-:Y:S02]  /*4d80*/  @!P0 IADD3 R17, PT, PT, R5, R0, RZ ;  /* 0x0000000005118210 */ /* 0x000fe40007ffe0ff */
[----:B------:R-:W4:Y:S01]  /*4d90*/  @P1 LDG.E R0, desc[UR8][R14.64] ;  /* 0x000000080e001981 */ /* 0x000f22000c1e1900 */
[C---:B--2---:R-:W-:Y:S01]  /*4da0*/  @P1 LEA R8, P2, R16.reuse, R8, 0x2 ;  /* 0x0000000810081211 */ /* 0x044fe200078410ff */
[----:B------:R-:W-:Y:S02]  /*4db0*/  @P1 IMAD.WIDE.U32 R4, R19, 0x4, R14 ;  /* 0x0000000413041825 */ /* 0x000fe400078e000e */
[----:B------:R-:W4:Y:S01]  /*4dc0*/  @P1 LDG.E R12, desc[UR8][R12.64] ;  /* 0x000000080c0c1981 */ /* 0x000f22000c1e1900 */
[----:B------:R-:W-:-:S03]  /*4dd0*/  @P1 LEA.HI.X R9, R16, R9, R18, 0x2, P2 ;  /* 0x0000000910091211 */ /* 0x000fc600010f1412 */
[----:B------:R-:W2:Y:S01]  /*4de0*/  @P1 LDG.E R4, desc[UR8][R4.64] ;  /* 0x0000000804041981 */ /* 0x000ea2000c1e1900 */
[----:B---3--:R-:W-:-:S03]  /*4df0*/  @!P0 IMAD.WIDE.U32 R6, R17, 0x4, R6 ;  /* 0x0000000411068825 */ /* 0x008fc600078e0006 */
[----:B------:R-:W2:Y:S04]  /*4e00*/  @P1 LDG.E R9, desc[UR8][R8.64+0x4] ;  /* 0x0000040808091981 */ /* 0x000ea8000c1e1900 */
[----:B------:R-:W3:Y:S01]  /*4e10*/  @!P0 LDG.E R6, desc[UR8][R6.64] ;  /* 0x0000000806068981 */ /* 0x000ee2000c1e1900 */
[----:B0-----:R-:W-:-:S06]  /*4e20*/  @!P0 IMAD.WIDE R2, R21, 0x4, R2 ;  /* 0x0000000415028825 */ /* 0x001fcc00078e0202 */
[----:B------:R-:W3:Y:S01]  /*4e30*/  @!P0 LDG.E R2, desc[UR8][R2.64] ;  /* 0x0000000802028981 */ /* 0x000ee2000c1e1900 */
[----:B----4-:R-:W-:-:S04]  /*4e40*/  @P1 FFMA R0, R12, R0, R27 ;  /* 0x000000000c001223 */ /* 0x010fc8000000001b */
[----:B--2---:R-:W-:-:S04]  /*4e50*/  @P1 FFMA R27, R9, R4, R0 ;  /* 0x00000004091b1223 */ /* 0x004fc80000000000 */
[----:B---3--:R-:W-:-:S07]  /*4e60*/  @!P0 FFMA R27, R6, R2, R27 ;  /* 0x00000002061b8223 */ /* 0x008fce000000001b */
.L_x_110:
[----:B------:R-:W-:Y:S01]  /*4e70*/  STG.E desc[UR8][R10.64], R27 ;  /* 0x0000001b0a007986 */ /* 0x000fe2000c101908 */
[----:B------:R-:W-:Y:S05]  /*4e80*/  EXIT ;  /* 0x000000000000794d */ /* 0x000fea0003800000 */
        .weak           $__internal_0_$__cuda_sm20_rcp_rn_f32_slowpath
        .type           $__internal_0_$__cuda_sm20_rcp_rn_f32_slowpath,@function
        .size           $__internal_0_$__cuda_sm20_rcp_rn_f32_slowpath,($__internal_1_$__cuda_sm20_sqrt_rn_f32_slowpath - $__internal_0_$__cuda_sm20_rcp_rn_f32_slowpath)
$__internal_0_$__cuda_sm20_rcp_rn_f32_slowpath:
[----:B------:R-:W-:-:S04]  /*4e90*/  SHF.L.U32 R3, R0, 0x1, RZ ;  /* 0x0000000100037819 */ /* 0x000fc800000006ff */
[----:B------:R-:W-:-:S04]  /*4ea0*/  SHF.R.U32.HI R10, RZ, 0x18, R3 ;  /* 0x00000018ff0a7819 */ /* 0x000fc80000011603 */
[----:B------:R-:W-:-:S13]  /*4eb0*/  ISETP.NE.U32.AND P0, PT, R10, RZ, PT ;  /* 0x000000ff0a00720c */ /* 0x000fda0003f05070 */
[----:B------:R-:W-:Y:S05]  /*4ec0*/  @P0 BRA `(.L_x_114) ;  /* 0x00000000002c0947 */ /* 0x000fea0003800000 */
[----:B------:R-:W-:-:S04]  /*4ed0*/  SHF.L.U32 R3, R0, 0x1, RZ ;  /* 0x0000000100037819 */ /* 0x000fc800000006ff */
[----:B------:R-:W-:-:S13]  /*4ee0*/  ISETP.NE.AND P0, PT, R3, RZ, PT ;  /* 0x000000ff0300720c */ /* 0x000fda0003f05270 */
[----:B------:R2:W3:Y:S01]  /*4ef0*/  @!P0 MUFU.RCP R3, R0 ;  /* 0x0000000000038308 */ /* 0x0004e20000001000 */
[----:B------:R-:W-:Y:S05]  /*4f00*/  @!P0 BRA `(.L_x_115) ;  /* 0x0000000000a48947 */ /* 0x000fea0003800000 */
[----:B------:R-:W-:-:S04]  /*4f10*/  FFMA R6, R0, 1.84467440737095516160e+19, RZ ;  /* 0x5f80000000067823 */ /* 0x000fc800000000ff */
[----:B---3--:R-:W2:Y:S02]  /*4f20*/  MUFU.RCP R3, R6 ;  /* 0x0000000600037308 */ /* 0x008ea40000001000 */
[----:B--2---:R-:W-:-:S04]  /*4f30*/  FFMA R0, R6, R3, -1 ;  /* 0xbf80000006007423 */ /* 0x004fc80000000003 */
[----:B------:R-:W-:-:S04]  /*4f40*/  FADD.FTZ R0, -R0, -RZ ;  /* 0x800000ff00007221 */ /* 0x000fc80000010100 */
[----:B------:R-:W-:-:S04]  /*4f50*/  FFMA R0, R3, R0, R3 ;  /* 0x0000000003007223 */ /* 0x000fc80000000003 */
[----:B------:R-:W-:Y:S01]  /*4f60*/  FFMA R3, R0, 1.84467440737095516160e+19, RZ ;  /* 0x5f80000000037823 */ /* 0x000fe200000000ff */
[----:B------:R-:W-:Y:S06]  /*4f70*/  BRA `(.L_x_115) ;  /* 0x0000000000887947 */ /* 0x000fec0003800000 */
.L_x_114:
[----:B------:R-:W-:-:S04]  /*4f80*/  IADD3 R12, PT, PT, R10, -0xfd, RZ ;  /* 0xffffff030a0c7810 */ /* 0x000fc80007ffe0ff */
[----:B------:R-:W-:-:S13]  /*4f90*/  ISETP.GT.U32.AND P0, PT, R12, 0x1, PT ;  /* 0x000000010c00780c */ /* 0x000fda0003f04070 */
[----:B------:R-:W-:Y:S05]  /*4fa0*/  @P0 BRA `(.L_x_116) ;  /* 0x0000000000780947 */ /* 0x000fea0003800000 */
[----:B------:R-:W-:Y:S01]  /*4fb0*/  LOP3.LUT R3, R0, 0x7fffff, RZ, 0xc0, !PT ;  /* 0x007fffff00037812 */ /* 0x000fe200078ec0ff */
[----:B------:R-:W-:-:S03]  /*4fc0*/  HFMA2 R9, -RZ, RZ, 0, 1.78813934326171875e-07 ;  /* 0x00000003ff097431 */ /* 0x000fc600000001ff */
[----:B------:R-:W-:-:S04]  /*4fd0*/  LOP3.LUT R3, R3, 0x3f800000, RZ, 0xfc, !PT ;  /* 0x3f80000003037812 */ /* 0x000fc800078efcff */
[----:B------:R-:W0:Y:S01]  /*4fe0*/  MUFU.RCP R6, R3 ;  /* 0x0000000300067308 */ /* 0x000e220000001000 */
[----:B------:R-:W-:Y:S01]  /*4ff0*/  SHF.L.U32 R9, R9, R12, RZ ;  /* 0x0000000c09097219 */ /* 0x000fe200000006ff */
[----:B0-----:R-:W-:-:S04]  /*5000*/  FFMA R7, R3, R6, -1 ;  /* 0xbf80000003077423 */ /* 0x001fc80000000006 */
[----:B------:R-:W-:-:S04]  /*5010*/  FADD.FTZ R7, -R7, -RZ ;  /* 0x800000ff07077221 */ /* 0x000fc80000010100 */
[CCC-:B------:R-:W-:Y:S01]  /*5020*/  FFMA.RM R8, R6.reuse, R7.reuse, R6.reuse ;  /* 0x0000000706087223 */ /* 0x1c0fe20000004006 */
[----:B------:R-:W-:-:S04]  /*5030*/  FFMA.RP R7, R6, R7, R6 ;  /* 0x0000000706077223 */ /* 0x000fc80000008006 */
[C---:B------:R-:W-:Y:S02]  /*5040*/  LOP3.LUT R6, R8.reuse, 0x7fffff, RZ, 0xc0, !PT ;  /* 0x007fffff08067812 */ /* 0x040fe400078ec0ff */
[----:B------:R-:W-:Y:S02]  /*5050*/  FSETP.NEU.FTZ.AND P0, PT, R8, R7, PT ;  /* 0x000000070800720b */ /* 0x000fe40003f1d000 */
[----:B------:R-:W-:Y:S02]  /*5060*/  LOP3.LUT R6, R6, 0x800000, RZ, 0xfc, !PT ;  /* 0x0080000006067812 */ /* 0x000fe400078efcff */
[----:B------:R-:W-:Y:S02]  /*5070*/  SEL R7, RZ, 0xffffffff, !P0 ;  /* 0xffffffffff077807 */ /* 0x000fe40004000000 */
[----:B------:R-:W-:Y:S02]  /*5080*/  LOP3.LUT R9, R9, R6, RZ, 0xc0, !PT ;  /* 0x0000000609097212 */ /* 0x000fe400078ec0ff */
[----:B------:R-:W-:-:S02]  /*5090*/  IADD3 R7, PT, PT, -R7, RZ, RZ ;  /* 0x000000ff07077210 */ /* 0x000fc40007ffe1ff */
[-C--:B------:R-:W-:Y:S02]  /*50a0*/  SHF.R.U32.HI R9, RZ, R12.reuse, R9 ;  /* 0x0000000cff097219 */ /* 0x080fe40000011609 */
[----:B------:R-:W-:Y:S02]  /*50b0*/  LOP3.LUT P1, RZ, R7, R12, R6, 0xf8, !PT ;  /* 0x0000000c07ff7212 */ /* 0x000fe4000782f806 */
[C---:B------:R-:W-:Y:S02]  /*50c0*/  LOP3.LUT P0, RZ, R9.reuse, 0x1, RZ, 0xc0, !PT ;  /* 0x0000000109ff7812 */ /* 0x040fe4000780c0ff */
[----:B------:R-:W-:-:S04]  /*50d0*/  LOP3.LUT P2, RZ, R9, 0x2, RZ, 0xc0, !PT ;  /* 0x0000000209ff7812 */ /* 0x000fc8000784c0ff */
[----:B------:R-:W-:Y:S02]  /*50e0*/  PLOP3.LUT P0, PT, P0, P1, P2, 0xe0, 0x0 ;  /* 0x000000000000781c */ /* 0x000fe40000703c20 */
[----:B------:R-:W-:Y:S02]  /*50f0*/  LOP3.LUT P1, RZ, R0, 0x7fffff, RZ, 0xc0, !PT ;  /* 0x007fffff00ff7812 */ /* 0x000fe4000782c0ff */
[----:B------:R-:W-:-:S04]  /*5100*/  SEL R3, RZ, 0x1, !P0 ;  /* 0x00000001ff037807 */ /* 0x000fc80004000000 */
[----:B------:R-:W-:-:S04]  /*5110*/  IADD3 R3, PT, PT, -R3, RZ, RZ ;  /* 0x000000ff03037210 */ /* 0x000fc80007ffe1ff */
[----:B------:R-:W-:Y:S02]  /*5120*/  ISETP.GE.AND P0, PT, R3, RZ, PT ;  /* 0x000000ff0300720c */ /* 0x000fe40003f06270 */
[----:B------:R-:W-:-:S04]  /*5130*/  IADD3 R3, PT, PT, R10, -0xfc, RZ ;  /* 0xffffff040a037810 */ /* 0x000fc80007ffe0ff */
[----:B------:R-:W-:-:S07]  /*5140*/  SHF.R.U32.HI R3, RZ, R3, R6 ;  /* 0x00000003ff037219 */ /* 0x000fce0000011606 */
[----:B------:R-:W-:-:S04]  /*5150*/  @!P0 IADD3 R3, PT, PT, R3, 0x1, RZ ;  /* 0x0000000103038810 */ /* 0x000fc80007ffe0ff */
[----:B------:R-:W-:-:S04]  /*5160*/  @!P1 SHF.L.U32 R3, R3, 0x1, RZ ;  /* 0x0000000103039819 */ /* 0x000fc800000006ff */
[----:B------:R-:W-:Y:S01]  /*5170*/  LOP3.LUT R3, R3, 0x80000000, R0, 0xf8, !PT ;  /* 0x8000000003037812 */ /* 0x000fe200078ef800 */
[----:B------:R-:W-:Y:S06]  /*5180*/  BRA `(.L_x_115) ;  /* 0x0000000000047947 */ /* 0x000fec0003800000 */
.L_x_116:
[----:B------:R0:W1:Y:S02]  /*5190*/  MUFU.RCP R3, R0 ;  /* 0x0000000000037308 */ /* 0x0000640000001000 */
.L_x_115:
[----:B0123--:R-:W-:Y:S02]  /*51a0*/  MOV R0, R3 ;  /* 0x0000000300007202 */ /* 0x00ffe40000000f00 */
[----:B------:R-:W-:-:S04]  /*51b0*/  MOV R3, 0x0 ;  /* 0x0000000000037802 */ /* 0x000fc80000000f00 */
[----:B------:R-:W-:Y:S05]  /*51c0*/  RET.REL.NODEC R2 `(_Z17attention_forwardPfS_S_S_S_ii) ;  /* 0xffffffac028c7950 */ /* 0x000fea0003c3ffff */
        .weak           $__internal_1_$__cuda_sm20_sqrt_rn_f32_slowpath
        .type           $__internal_1_$__cuda_sm20_sqrt_rn_f32_slowpath,@function
        .size           $__internal_1_$__cuda_sm20_sqrt_rn_f32_slowpath,($__internal_2_$__cuda_sm3x_div_rn_noftz_f32_slowpath - $__internal_1_$__cuda_sm20_sqrt_rn_f32_slowpath)
$__internal_1_$__cuda_sm20_sqrt_rn_f32_slowpath:
[----:B------:R-:W-:-:S13]  /*51d0*/  LOP3.LUT P0, RZ, R0, 0x7fffffff, RZ, 0xc0, !PT ;  /* 0x7fffffff00ff7812 */ /* 0x000fda000780c0ff */
[----:B------:R-:W-:Y:S01]  /*51e0*/  @!P0 MOV R2, R0 ;  /* 0x0000000000028202 */ /* 0x000fe20000000f00 */
[----:B------:R-:W-:Y:S06]  /*51f0*/  @!P0 BRA `(.L_x_117) ;  /* 0x0000000000448947 */ /* 0x000fec0003800000 */
[----:B------:R-:W-:-:S13]  /*5200*/  FSETP.GEU.FTZ.AND P0, PT, R0, RZ, PT ;  /* 0x000000ff0000720b */ /* 0x000fda0003f1e000 */
[----:B------:R-:W-:Y:S01]  /*5210*/  @!P0 MOV R2, 0x7fffffff ;  /* 0x7fffffff00028802 */ /* 0x000fe20000000f00 */
[----:B------:R-:W-:Y:S06]  /*5220*/  @!P0 BRA `(.L_x_117) ;  /* 0x0000000000388947 */ /* 0x000fec0003800000 */
[----:B------:R-:W-:-:S13]  /*5230*/  FSETP.GTU.FTZ.AND P0, PT, |R0|, +INF , PT ;  /* 0x7f8000000000780b */ /* 0x000fda0003f1c200 */
[----:B------:R-:W-:Y:S01]  /*5240*/  @P0 FADD.FTZ R2, R0, 1 ;  /* 0x3f80000000020421 */ /* 0x000fe20000010000 */
[----:B------:R-:W-:Y:S06]  /*5250*/  @P0 BRA `(.L_x_117) ;  /* 0x00000000002c0947 */ /* 0x000fec0003800000 */
[----:B------:R-:W-:-:S13]  /*5260*/  FSETP.NEU.FTZ.AND P0, PT, |R0|, +INF , PT ;  /* 0x7f8000000000780b */ /* 0x000fda0003f1d200 */
[----:B------:R-:W-:Y:S01]  /*5270*/  @!P0 MOV R2, R0 ;  /* 0x0000000000028202 */ /* 0x000fe20000000f00 */
[----:B------:R-:W-:Y:S06]  /*5280*/  @!P0 BRA `(.L_x_117) ;  /* 0x0000000000208947 */ /* 0x000fec0003800000 */
[----:B------:R-:W-:-:S04]  /*5290*/  FFMA R0, R0, 1.84467440737095516160e+19, RZ ;  /* 0x5f80000000007823 */ /* 0x000fc800000000ff */
[----:B------:R-:W0:Y:S02]  /*52a0*/  MUFU.RSQ R3, R0 ;  /* 0x0000000000037308 */ /* 0x000e240000001400 */
[----:B0-----:R-:W-:Y:S01]  /*52b0*/  FMUL.FTZ R7, R0, R3 ;  /* 0x0000000300077220 */ /* 0x001fe20000410000 */
[----:B------:R-:W-:-:S03]  /*52c0*/  FMUL.FTZ R3, R3, 0.5 ;  /* 0x3f00000003037820 */ /* 0x000fc60000410000 */
[----:B------:R-:W-:-:S04]  /*52d0*/  FADD.FTZ R2, -R7, -RZ ;  /* 0x800000ff07027221 */ /* 0x000fc80000010100 */
[----:B------:R-:W-:-:S04]  /*52e0*/  FFMA R2, R7, R2, R0 ;  /* 0x0000000207027223 */ /* 0x000fc80000000000 */
[----:B------:R-:W-:-:S04]  /*52f0*/  FFMA R2, R2, R3, R7 ;  /* 0x0000000302027223 */ /* 0x000fc80000000007 */
[----:B------:R-:W-:-:S07]  /*5300*/  FMUL.FTZ R2, R2, 2.3283064365386962891e-10 ;  /* 0x2f80000002027820 */ /* 0x000fce0000410000 */
.L_x_117:
[----:B------:R-:W-:Y:S01]  /*5310*/  HFMA2 R3, -RZ, RZ, 0, 0 ;  /* 0x00000000ff037431 */ /* 0x000fe200000001ff */
[----:B------:R-:W-:Y:S02]  /*5320*/  MOV R0, R2 ;  /* 0x0000000200007202 */ /* 0x000fe40000000f00 */
[----:B------:R-:W-:-:S04]  /*5330*/  MOV R2, R6 ;  /* 0x0000000600027202 */ /* 0x000fc80000000f00 */
[----:B------:R-:W-:Y:S05]  /*5340*/  RET.REL.NODEC R2 `(_Z17attention_forwardPfS_S_S_S_ii) ;  /* 0xffffffac022c7950 */ /* 0x000fea0003c3ffff */
        .weak           $__internal_2_$__cuda_sm3x_div_rn_noftz_f32_slowpath
        .type           $__internal_2_$__cuda_sm3x_div_rn_noftz_f32_slowpath,@function
        .size           $__internal_2_$__cuda_sm3x_div_rn_noftz_f32_slowpath,(.L_x_132 - $__internal_2_$__cuda_sm3x_div_rn_noftz_f32_slowpath)
$__internal_2_$__cuda_sm3x_div_rn_noftz_f32_slowpath:
[----:B------:R-:W-:Y:S01]  /*5350*/  SHF.R.U32.HI R6, RZ, 0x17, R3 ;  /* 0x00000017ff067819 */ /* 0x000fe20000011603 */
[----:B------:R-:W-:Y:S01]  /*5360*/  BSSY.RECONVERGENT B0, `(.L_x_118) ;  /* 0x0000065000007945 */ /* 0x000fe20003800200 */
[----:B------:R-:W-:Y:S02]  /*5370*/  SHF.R.U32.HI R9, RZ, 0x17, R0 ;  /* 0x00000017ff097819 */ /* 0x000fe40000011600 */
[----:B------:R-:W-:Y:S02]  /*5380*/  LOP3.LUT R6, R6, 0xff, RZ, 0xc0, !PT ;  /* 0x000000ff06067812 */ /* 0x000fe400078ec0ff */
[----:B------:R-:W-:Y:S02]  /*5390*/  LOP3.LUT R9, R9, 0xff, RZ, 0xc0, !PT ;  /* 0x000000ff09097812 */ /* 0x000fe400078ec0ff */
[----:B------:R-:W-:Y:S02]  /*53a0*/  IADD3 R7, PT, PT, R6, -0x1, RZ ;  /* 0xffffffff06077810 */ /* 0x000fe40007ffe0ff */
[----:B------:R-:W-:-:S02]  /*53b0*/  IADD3 R16, PT, PT, R9, -0x1, RZ ;  /* 0xffffffff09107810 */ /* 0x000fc40007ffe0ff */
[----:B------:R-:W-:Y:S02]  /*53c0*/  ISETP.GT.U32.AND P0, PT, R7, 0xfd, PT ;  /* 0x000000fd0700780c */ /* 0x000fe40003f04070 */
[----:B------:R-:W-:Y:S02]  /*53d0*/  MOV R17, R3 ;  /* 0x0000000300117202 */ /* 0x000fe40000000f00 */
[----:B------:R-:W-:-:S13]  /*53e0*/  ISETP.GT.U32.OR P0, PT, R16, 0xfd, P0 ;  /* 0x000000fd1000780c */ /* 0x000fda0000704470 */
[----:B------:R-:W-:Y:S01]  /*53f0*/  @!P0 MOV R7, RZ ;  /* 0x000000ff00078202 */ /* 0x000fe20000000f00 */
[----:B------:R-:W-:Y:S06]  /*5400*/  @!P0 BRA `(.L_x_119) ;  /* 0x0000000000648947 */ /* 0x000fec0003800000 */
[----:B------:R-:W-:Y:S02]  /*5410*/  FSETP.GTU.FTZ.AND P0, PT, |R0|, +INF , PT ;  /* 0x7f8000000000780b */ /* 0x000fe40003f1c200 */
[----:B------:R-:W-:-:S04]  /*5420*/  FSETP.GTU.FTZ.AND P1, PT, |R3|, +INF , PT ;  /* 0x7f8000000300780b */ /* 0x000fc80003f3c200 */
[----:B------:R-:W-:-:S13]  /*5430*/  PLOP3.LUT P0, PT, P0, P1, PT, 0xf8, 0x8f ;  /* 0x00000000008f781c */ /* 0x000fda0000703f70 */
[----:B------:R-:W-:Y:S05]  /*5440*/  @P0 BRA `(.L_x_120) ;  /* 0x0000000400540947 */ /* 0x000fea0003800000 */
[----:B------:R-:W-:-:S13]  /*5450*/  LOP3.LUT P0, RZ, R17, 0x7fffffff, R0, 0xc8, !PT ;  /* 0x7fffffff11ff7812 */ /* 0x000fda000780c800 */
[----:B------:R-:W-:Y:S05]  /*5460*/  @!P0 BRA `(.L_x_121) ;  /* 0x0000000400448947 */ /* 0x000fea0003800000 */
[C---:B------:R-:W-:Y:S02]  /*5470*/  FSETP.NEU.FTZ.AND P2, PT, |R0|.reuse, +INF , PT ;  /* 0x7f8000000000780b */ /* 0x040fe40003f5d200 */
[----:B------:R-:W-:Y:S02]  /*5480*/  FSETP.NEU.FTZ.AND P1, PT, |R3|, +INF , PT ;  /* 0x7f8000000300780b */ /* 0x000fe40003f3d200 */
[----:B------:R-:W-:-:S11]  /*5490*/  FSETP.NEU.FTZ.AND P0, PT, |R0|, +INF , PT ;  /* 0x7f8000000000780b */ /* 0x000fd60003f1d200 */
[----:B------:R-:W-:Y:S05]  /*54a0*/  @!P1 BRA !P2, `(.L_x_121) ;  /* 0x0000000400349947 */ /* 0x000fea0005000000 */
[----:B------:R-:W-:-:S04]  /*54b0*/  LOP3.LUT P2, RZ, R0, 0x7fffffff, RZ, 0xc0, !PT ;  /* 0x7fffffff00ff7812 */ /* 0x000fc8000784c0ff */
[----:B------:R-:W-:-:S13]  /*54c0*/  PLOP3.LUT P1, PT, P1, P2, PT, 0x2f, 0xf2 ;  /* 0x0000000000f2781c */ /* 0x000fda0000f24577 */
[----:B------:R-:W-:Y:S05]  /*54d0*/  @P1 BRA `(.L_x_122) ;  /* 0x0000000400201947 */ /* 0x000fea0003800000 */
[----:B------:R-:W-:-:S04]  /*54e0*/  LOP3.LUT P1, RZ, R17, 0x7fffffff, RZ, 0xc0, !PT ;  /* 0x7fffffff11ff7812 */ /* 0x000fc8000782c0ff */
[----:B------:R-:W-:-:S13]  /*54f0*/  PLOP3.LUT P0, PT, P0, P1, PT, 0x2f, 0xf2 ;  /* 0x0000000000f2781c */ /* 0x000fda0000702577 */
[----:B------:R-:W-:Y:S05]  /*5500*/  @P0 BRA `(.L_x_123) ;  /* 0x0000000400080947 */ /* 0x000fea0003800000 */
[----:B------:R-:W-:-:S04]  /*5510*/  IADD3 R7, PT, PT, R9, -0x1, RZ ;  /* 0xffffffff09077810 */ /* 0x000fc80007ffe0ff */
[----:B------:R-:W-:Y:S02]  /*5520*/  ISETP.GE.AND P0, PT, R7, RZ, PT ;  /* 0x000000ff0700720c */ /* 0x000fe40003f06270 */
[----:B------:R-:W-:-:S04]  /*5530*/  IADD3 R7, PT, PT, R6, -0x1, RZ ;  /* 0xffffffff06077810 */ /* 0x000fc80007ffe0ff */
[----:B------:R-:W-:-:S07]  /*5540*/  ISETP.GE.AND P1, PT, R7, RZ, PT ;  /* 0x000000ff0700720c */ /* 0x000fce0003f26270 */
[----:B------:R-:W-:Y:S01]  /*5550*/  @P0 MOV R7, RZ ;  /* 0x000000ff00070202 */ /* 0x000fe20000000f00 */
[----:B------:R-:W-:Y:S01]  /*5560*/  @!P0 FFMA R0, R0, 1.84467440737095516160e+19, RZ ;  /* 0x5f80000000008823 */ /* 0x000fe200000000ff */
[----:B------:R-:W-:-:S04]  /*5570*/  @!P0 MOV R7, 0xffffffc0 ;  /* 0xffffffc000078802 */ /* 0x000fc80000000f00 */
[----:B------:R-:W-:Y:S01]  /*5580*/  @!P1 FFMA R17, R3, 1.84467440737095516160e+19, RZ ;  /* 0x5f80000003119823 */ /* 0x000fe200000000ff */
[----:B------:R-:W-:-:S07]  /*5590*/  @!P1 IADD3 R7, PT, PT, R7, 0x40, RZ ;  /* 0x0000004007079810 */ /* 0x000fce0007ffe0ff */
.L_x_119:
[----:B------:R-:W-:Y:S01]  /*55a0*/  LEA R20, R6, 0xc0800000, 0x17 ;  /* 0xc080000006147811 */ /* 0x000fe200078eb8ff */
[----:B------:R-:W-:Y:S01]  /*55b0*/  BSSY.RECONVERGENT B1, `(.L_x_124) ;  /* 0x0000036000017945 */ /* 0x000fe20003800200 */
[----:B------:R-:W-:Y:S02]  /*55c0*/  IADD3 R9, PT, PT, R9, -0x7f, RZ ;  /* 0xffffff8109097810 */ /* 0x000fe40007ffe0ff */
[----:B------:R-:W-:-:S03]  /*55d0*/  IADD3 R20, PT, PT, -R20, R17, RZ ;  /* 0x0000001114147210 */ /* 0x000fc60007ffe1ff */
[----:B------:R-:W-:Y:S01]  /*55e0*/  IMAD R0, R9, -0x800000, R0 ;  /* 0xff80000009007824 */ /* 0x000fe200078e0200 */
[----:B------:R-:W0:Y:S01]  /*55f0*/  MUFU.RCP R16, R20 ;  /* 0x0000001400107308 */ /* 0x000e220000001000 */
[----:B------:R-:W-:-:S04]  /*5600*/  FADD.FTZ R17, -R20, -RZ ;  /* 0x800000ff14117221 */ /* 0x000fc80000010100 */
[----:B0-----:R-:W-:-:S04]  /*5610*/  FFMA R19, R16, R17, 1 ;  /* 0x3f80000010137423 */ /* 0x001fc80000000011 */
[----:B------:R-:W-:-:S04]  /*5620*/  FFMA R19, R16, R19, R16 ;  /* 0x0000001310137223 */ /* 0x000fc80000000010 */
[----:B------:R-:W-:-:S04]  /*5630*/  FFMA R16, R0, R19, RZ ;  /* 0x0000001300107223 */ /* 0x000fc800000000ff */
[----:B------:R-:W-:-:S04]  /*5640*/  FFMA R18, R17, R16, R0 ;  /* 0x0000001011127223 */ /* 0x000fc80000000000 */
[----:B------:R-:W-:Y:S01]  /*5650*/  FFMA R18, R19, R18, R16 ;  /* 0x0000001213127223 */ /* 0x000fe20000000010 */
[----:B------:R-:W-:-:S03]  /*5660*/  IADD3 R16, PT, PT, R9, 0x7f, -R6 ;  /* 0x0000007f09107810 */ /* 0x000fc60007ffe806 */
[----:B------:R-:W-:Y:S01]  /*5670*/  FFMA R17, R17, R18, R0 ;  /* 0x0000001211117223 */ /* 0x000fe20000000000 */
[----:B------:R-:W-:-:S03]  /*5680*/  IADD3 R7, PT, PT, R16, R7, RZ ;  /* 0x0000000710077210 */ /* 0x000fc60007ffe0ff */
[----:B------:R-:W-:-:S05]  /*5690*/  FFMA R0, R19, R17, R18 ;  /* 0x0000001113007223 */ /* 0x000fca0000000012 */
[----:B------:R-:W-:-:S04]  /*56a0*/  SHF.R.U32.HI R6, RZ, 0x17, R0 ;  /* 0x00000017ff067819 */ /* 0x000fc80000011600 */
[----:B------:R-:W-:-:S04]  /*56b0*/  LOP3.LUT R6, R6, 0xff, RZ, 0xc0, !PT ;  /* 0x000000ff06067812 */ /* 0x000fc800078ec0ff */
[----:B------:R-:W-:-:S04]  /*56c0*/  IADD3 R6, PT, PT, R6, R7, RZ ;  /* 0x0000000706067210 */ /* 0x000fc80007ffe0ff */
[----:B------:R-:W-:-:S04]  /*56d0*/  IADD3 R9, PT, PT, R6, -0x1, RZ ;  /* 0xffffffff06097810 */ /* 0x000fc80007ffe0ff */
[----:B------:R-:W-:-:S13]  /*56e0*/  ISETP.GE.U32.AND P0, PT, R9, 0xfe, PT ;  /* 0x000000fe0900780c */ /* 0x000fda0003f06070 */
[----:B------:R-:W-:Y:S05]  /*56f0*/  @!P0 BRA `(.L_x_125) ;  /* 0x0000000000808947 */ /* 0x000fea0003800000 */
[----:B------:R-:W-:-:S13]  /*5700*/  ISETP.GT.AND P0, PT, R6, 0xfe, PT ;  /* 0x000000fe0600780c */ /* 0x000fda0003f04270 */
[----:B------:R-:W-:Y:S05]  /*5710*/  @P0 BRA `(.L_x_126) ;  /* 0x00000000006c0947 */ /* 0x000fea0003800000 */
[----:B------:R-:W-:-:S13]  /*5720*/  ISETP.GE.AND P0, PT, R6, 0x1, PT ;  /* 0x000000010600780c */ /* 0x000fda0003f06270 */
[----:B------:R-:W-:Y:S05]  /*5730*/  @P0 BRA `(.L_x_127) ;  /* 0x0000000000740947 */ /* 0x000fea0003800000 */
[----:B------:R-:W-:Y:S02]  /*5740*/  ISETP.GE.AND P0, PT, R6, -0x18, PT ;  /* 0xffffffe80600780c */ /* 0x000fe40003f06270 */
[----:B------:R-:W-:-:S11]  /*5750*/  LOP3.LUT R0, R0, 0x80000000, RZ, 0xc0, !PT ;  /* 0x8000000000007812 */ /* 0x000fd600078ec0ff */
[----:B------:R-:W-:Y:S05]  /*5760*/  @!P0 BRA `(.L_x_127) ;  /* 0x0000000000688947 */ /* 0x000fea0003800000 */
[CCC-:B------:R-:W-:Y:S01]  /*5770*/  FFMA.RZ R7, R19.reuse, R17.reuse, R18.reuse ;  /* 0x0000001113077223 */ /* 0x1c0fe2000000c012 */
[C---:B------:R-:W-:Y:S01]  /*5780*/  IADD3 R16, PT, PT, R6.reuse, 0x20, RZ ;  /* 0x0000002006107810 */ /* 0x040fe20007ffe0ff */
[CCC-:B------:R-:W-:Y:S01]  /*5790*/  FFMA.RP R9, R19.reuse, R17.reuse, R18.reuse ;  /* 0x0000001113097223 */ /* 0x1c0fe20000008012 */
[----:B------:R-:W-:Y:S01]  /*57a0*/  FFMA.RM R18, R19, R17, R18 ;  /* 0x0000001113127223 */ /* 0x000fe20000004012 */
[C---:B------:R-:W-:Y:S02]  /*57b0*/  ISETP.NE.AND P2, PT, R6.reuse, RZ, PT ;  /* 0x000000ff0600720c */ /* 0x040fe40003f45270 */
[----:B------:R-:W-:Y:S02]  /*57c0*/  LOP3.LUT R7, R7, 0x7fffff, RZ, 0xc0, !PT ;  /* 0x007fffff07077812 */ /* 0x000fe400078ec0ff */
[----:B------:R-:W-:Y:S02]  /*57d0*/  ISETP.NE.AND P1, PT, R6, RZ, PT ;  /* 0x000000ff0600720c */ /* 0x000fe40003f25270 */
[----:B------:R-:W-:-:S02]  /*57e0*/  LOP3.LUT R7, R7, 0x800000, RZ, 0xfc, !PT ;  /* 0x0080000007077812 */ /* 0x000fc400078efcff */
[----:B------:R-:W-:Y:S02]  /*57f0*/  IADD3 R6, PT, PT, -R6, RZ, RZ ;  /* 0x000000ff06067210 */ /* 0x000fe40007ffe1ff */
[----:B------:R-:W-:Y:S02]  /*5800*/  SHF.L.U32 R16, R7, R16, RZ ;  /* 0x0000001007107219 */ /* 0x000fe400000006ff */
[----:B------:R-:W-:Y:S02]  /*5810*/  FSETP.NEU.FTZ.AND P0, PT, R9, R18, PT ;  /* 0x000000120900720b */ /* 0x000fe40003f1d000 */
[----:B------:R-:W-:Y:S02]  /*5820*/  SEL R6, R6, RZ, P2 ;  /* 0x000000ff06067207 */ /* 0x000fe40001000000 */
[----:B------:R-:W-:Y:S02]  /*5830*/  ISETP.NE.AND P1, PT, R16, RZ, P1 ;  /* 0x000000ff1000720c */ /* 0x000fe40000f25270 */
[----:B------:R-:W-:-:S02]  /*5840*/  SHF.R.U32.HI R9, RZ, R6, R7 ;  /* 0x00000006ff097219 */ /* 0x000fc40000011607 */
[----:B------:R-:W-:Y:S02]  /*5850*/  PLOP3.LUT P0, PT, P0, P1, PT, 0xf8, 0x8f ;  /* 0x00000000008f781c */ /* 0x000fe40000703f70 */
[----:B------:R-:W-:Y:S02]  /*5860*/  SHF.R.U32.HI R7, RZ, 0x1, R9 ;  /* 0x00000001ff077819 */ /* 0x000fe40000011609 */
[----:B------:R-:W-:-:S04]  /*5870*/  SEL R6, RZ, 0x1, !P0 ;  /* 0x00000001ff067807 */ /* 0x000fc80004000000 */
[----:B------:R-:W-:-:S04]  /*5880*/  LOP3.LUT R6, R6, 0x1, R7, 0xf8, !PT ;  /* 0x0000000106067812 */ /* 0x000fc800078ef807 */
[----:B------:R-:W-:-:S04]  /*5890*/  LOP3.LUT R6, R6, R9, RZ, 0xc0, !PT ;  /* 0x0000000906067212 */ /* 0x000fc800078ec0ff */
[----:B------:R-:W-:-:S04]  /*58a0*/  IADD3 R7, PT, PT, R7, R6, RZ ;  /* 0x0000000607077210 */ /* 0x000fc80007ffe0ff */
[----:B------:R-:W-:Y:S01]  /*58b0*/  LOP3.LUT R0, R7, R0, RZ, 0xfc, !PT ;  /* 0x0000000007007212 */ /* 0x000fe200078efcff */
[----:B------:R-:W-:Y:S06]  /*58c0*/  BRA `(.L_x_127) ;  /* 0x0000000000107947 */ /* 0x000fec0003800000 */
.L_x_126:
[----:B------:R-:W-:-:S04]  /*58d0*/  LOP3.LUT R0, R0, 0x80000000, RZ, 0xc0, !PT ;  /* 0x8000000000007812 */ /* 0x000fc800078ec0ff */
[----:B------:R-:W-:Y:S01]  /*58e0*/  LOP3.LUT R0, R0, 0x7f800000, RZ, 0xfc, !PT ;  /* 0x7f80000000007812 */ /* 0x000fe200078efcff */
[----:B------:R-:W-:Y:S06]  /*58f0*/  BRA `(.L_x_127) ;  /* 0x0000000000047947 */ /* 0x000fec0003800000 */
.L_x_125:
[----:B------:R-:W-:-:S07]  /*5900*/  LEA R0, R7, R0, 0x17 ;  /* 0x0000000007007211 */ /* 0x000fce00078eb8ff */
.L_x_127:
[----:B------:R-:W-:Y:S05]  /*5910*/  BSYNC.RECONVERGENT B1 ;  /* 0x0000000000017941 */ /* 0x000fea0003800200 */
.L_x_124:
[----:B------:R-:W-:Y:S05]  /*5920*/  BRA `(.L_x_128) ;  /* 0x0000000000207947 */ /* 0x000fea0003800000 */
.L_x_123:
[----:B------:R-:W-:-:S04]  /*5930*/  LOP3.LUT R0, R17, 0x80000000, R0, 0x48, !PT ;  /* 0x8000000011007812 */ /* 0x000fc800078e4800 */
[----:B------:R-:W-:Y:S01]  /*5940*/  LOP3.LUT R0, R0, 0x7f800000, RZ, 0xfc, !PT ;  /* 0x7f80000000007812 */ /* 0x000fe200078efcff */
[----:B------:R-:W-:Y:S06]  /*5950*/  BRA `(.L_x_128) ;  /* 0x0000000000147947 */ /* 0x000fec0003800000 */
.L_x_122:
[----:B------:R-:W-:Y:S01]  /*5960*/  LOP3.LUT R0, R17, 0x80000000, R0, 0x48, !PT ;  /* 0x8000000011007812 */ /* 0x000fe200078e4800 */
[----:B------:R-:W-:Y:S06]  /*5970*/  BRA `(.L_x_128) ;  /* 0x00000000000c7947 */ /* 0x000fec0003800000 */
.L_x_121:
[----:B------:R-:W0:Y:S01]  /*5980*/  MUFU.RSQ R0, -QNAN ;  /* 0xffc0000000007908 */ /* 0x000e220000001400 */
[----:B------:R-:W-:Y:S05]  /*5990*/  BRA `(.L_x_128) ;  /* 0x0000000000047947 */ /* 0x000fea0003800000 */
.L_x_120:
[----:B------:R-:W-:-:S07]  /*59a0*/  FADD.FTZ R0, R0, R3 ;  /* 0x0000000300007221 */ /* 0x000fce0000010000 */
.L_x_128:
[----:B------:R-:W-:Y:S05]  /*59b0*/  BSYNC.RECONVERGENT B0 ;  /* 0x0000000000007941 */ /* 0x000fea0003800200 */
.L_x_118:
[----:B------:R-:W-:Y:S01]  /*59c0*/  HFMA2 R7, -RZ, RZ, 0, 0 ;  /* 0x00000000ff077431 */ /* 0x000fe200000001ff */
[----:B------:R-:W-:-:S04]  /*59d0*/  MOV R6, R2 ;  /* 0x0000000200067202 */ /* 0x000fc80000000f00 */
[----:B0-----:R-:W-:Y:S05]  /*59e0*/  RET.REL.NODEC R6 `(_Z17attention_forwardPfS_S_S_S_ii) ;  /* 0xffffffa406847950 */ /* 0x001fea0003c3ffff */
.L_x_129:
        /* <DEDUP_REMOVED lines=9> */
.L_x_132:


//--------------------- .nv.shared.reserved.0     --------------------------
	.section	.nv.shared.reserved.0,"aw",@nobits
	.weak		__nv_reservedSMEM_offset_0_alias
	.size		__nv_reservedSMEM_offset_0_alias, 0, 64
	.other		__nv_reservedSMEM_offset_0_alias,@"STO_CUDA_RESERVED_SHARED STV_DEFAULT"
__nv_reservedSMEM_offset_0_alias:
	.zero		0
	.zero		64


//--------------------- .nv.constant0._Z18attention_backwardPfS_S_S_S_S_S_S_S_ii --------------------------
	.section	.nv.constant0._Z18attention_backwardPfS_S_S_S_S_S_S_S_ii,"a",@progbits
	.sectionflags	@""
	.align	4
.nv.constant0._Z18attention_backwardPfS_S_S_S_S_S_S_S_ii:
	.zero		976


//--------------------- .nv.constant0._Z17attention_forwardPfS_S_S_S_ii --------------------------
	.section	.nv.constant0._Z17attention_forwardPfS_S_S_S_ii,"a",@progbits
	.sectionflags	@""
	.align	4
.nv.constant0._Z17attention_forwardPfS_S_S_S_ii:
	.zero		944


//--------------------- SYMBOLS --------------------------

	.type		.nv.reservedSmem.offset0,@object
	.size		.nv.reservedSmem.offset0,0x4
